// auto-generated by cutlass_sweep.gemm — config: {"arch": "sm_90", "cluster_m": 2, "cluster_n": 4, "dtype": "int8", "dtype_b": "int8", "layout": "nt", "stages": 0, "tile_k": 64, "tile_m": 64, "tile_n": 64}
#include "cutlass/cutlass.h"
#include "cutlass/gemm/collective/collective_builder.hpp"
#include "cutlass/gemm/device/gemm_universal_adapter.h"
#include "cutlass/gemm/kernel/gemm_universal.hpp"
#include "cutlass/epilogue/collective/collective_builder.hpp"

using ElemA = int8_t;
using ElemB = int8_t;
using ElemCD = int8_t;
using Acc  = int32_t;
using TileShape    = cute::Shape<cute::_64, cute::_64, cute::_64>;
using ClusterShape = cute::Shape<cute::_2, cute::_4, cute::_1>;

using CollectiveEpilogue = typename cutlass::epilogue::collective::CollectiveBuilder<
    cutlass::arch::Sm90, cutlass::arch::OpClassTensorOp,
    TileShape, ClusterShape,
    cutlass::epilogue::collective::EpilogueTileAuto,
    Acc, Acc,
    ElemCD, cutlass::layout::RowMajor, 128 / cutlass::sizeof_bits<ElemCD>::value,
    ElemCD, cutlass::layout::RowMajor, 128 / cutlass::sizeof_bits<ElemCD>::value,
    cutlass::epilogue::collective::EpilogueScheduleAuto
  >::CollectiveOp;

using CollectiveMainloop = typename cutlass::gemm::collective::CollectiveBuilder<
    cutlass::arch::Sm90, cutlass::arch::OpClassTensorOp,
    ElemA, cutlass::layout::RowMajor, 128 / cutlass::sizeof_bits<ElemA>::value,
    ElemB, cutlass::layout::ColumnMajor, 128 / cutlass::sizeof_bits<ElemB>::value,
    Acc,
    TileShape, ClusterShape,
    cutlass::gemm::collective::StageCountAutoCarveout<static_cast<int>(sizeof(typename CollectiveEpilogue::SharedStorage))>,
    cutlass::gemm::collective::KernelScheduleAuto
  >::CollectiveOp;

using GemmKernel = cutlass::gemm::kernel::GemmUniversal<
    cute::Shape<int,int,int,int>,
    CollectiveMainloop,
    CollectiveEpilogue
>;
using Gemm = cutlass::gemm::device::GemmUniversalAdapter<GemmKernel>;

// Force the device kernel symbol into the cubin without needing a host main.
auto* _anchor = &cutlass::device_kernel<GemmKernel>;


// ===== COMPILED SASS (sm_90a) =====

	.target	sm_90a

	.elftype	@"ET_EXEC"


//--------------------- .note.nv.tkinfo           --------------------------
	.section	.note.nv.tkinfo,"",@"SHT_NOTE"
	.sectionflags	@"SHF_NOTE_NV_TKINFO"
	.tkinfo
        /*0018*/ 	.word	0x00000002
        /*0030*/ 	.string	""
        /*0030*/ 	.string	"ptxas"
        /*0030*/ 	.string	"Cuda compilation tools, release 13.0, V13.0.88"
        /*0030*/ 	.string	"Build cuda_13.0.r13.0/compiler.36424714_0"
        /*0030*/ 	.string	"-arch sm_90a -m 64 "



//--------------------- .note.nv.cuinfo           --------------------------
	.section	.note.nv.cuinfo,"",@"SHT_NOTE"
	.sectionflags	@"SHF_NOTE_NV_CUINFO"
        /*0018*/ 	.short	0x0002
        /*001a*/ 	.short	0x005a
        /*001c*/ 	.short	0x0082
	.zero		2


//--------------------- .nv.info                  --------------------------
	.section	.nv.info,"",@"SHT_CUDA_INFO"
	.align	4


	//----- nvinfo : EIATTR_REGCOUNT
	.align		4
        /*0000*/ 	.byte	0x04, 0x2f
        /*0002*/ 	.short	(.L_15 - .L_14)
	.align		4
.L_14:
        /*0004*/ 	.word	index@(_ZN7cutlass13device_kernelINS_4gemm6kernel13GemmUniversalIN4cute5tupleIJiiiiEEENS1_10collective13CollectiveMmaINS1_34MainloopSm90TmaGmmaWarpSpecializedILi28ENS5_IJNS4_1CILi2EEENSA_ILi4EEENSA_ILi1EEEEEENS1_32KernelTmaWarpSpecializedPingpongEEENS5_IJNSA_ILi64EEESH_SH_EEEaNS5_IJlSD_lEEEaSJ_NS4_8TiledMMAINS4_8MMA_AtomIJNS4_4SM904GMMA26MMA_64x64x32_S32S8S8_SS_TNEEEENS4_6LayoutINS5_IJSD_SD_SD_EEENS5_IJNSA_ILi0EEESS_SS_EEEEENS5_IJNS4_10UnderscoreESV_SV_EEEEENS4_23SM90_TMA_LOAD_MULTICASTENS4_14ComposedLayoutINS4_7SwizzleILi2ELi4ELi3EEENS4_18smem_ptr_flag_bitsILi8EEENSQ_INS5_IJNSA_ILi8EEESH_EEENS5_IJSH_SD_EEEEEEEvNS4_8identityESY_S18_vS19_EENS_8epilogue10collective6detail29Sm90TmaWarpSpecializedAdapterINS1C_15DefaultEpilogueIaSJ_SJ_NS1B_6thread17LinearCombinationIaLi1EiiLNS1G_9ScaleType4KindE0ELNS_15FloatRoundStyleE2EaEENS1_15EpilogueDefaultEEEEEvvEEEEvNT_6ParamsE)
        /*0008*/ 	.word	0x000000a8


	//----- nvinfo : EIATTR_FRAME_SIZE
	.align		4
.L_15:
        /*000c*/ 	.byte	0x04, 0x11
        /*000e*/ 	.short	(.L_17 - .L_16)
	.align		4
.L_16:
        /*0010*/ 	.word	index@(_ZN7cutlass13device_kernelINS_4gemm6kernel13GemmUniversalIN4cute5tupleIJiiiiEEENS1_10collective13CollectiveMmaINS1_34MainloopSm90TmaGmmaWarpSpecializedILi28ENS5_IJNS4_1CILi2EEENSA_ILi4EEENSA_ILi1EEEEEENS1_32KernelTmaWarpSpecializedPingpongEEENS5_IJNSA_ILi64EEESH_SH_EEEaNS5_IJlSD_lEEEaSJ_NS4_8TiledMMAINS4_8MMA_AtomIJNS4_4SM904GMMA26MMA_64x64x32_S32S8S8_SS_TNEEEENS4_6LayoutINS5_IJSD_SD_SD_EEENS5_IJNSA_ILi0EEESS_SS_EEEEENS5_IJNS4_10UnderscoreESV_SV_EEEEENS4_23SM90_TMA_LOAD_MULTICASTENS4_14ComposedLayoutINS4_7SwizzleILi2ELi4ELi3EEENS4_18smem_ptr_flag_bitsILi8EEENSQ_INS5_IJNSA_ILi8EEESH_EEENS5_IJSH_SD_EEEEEEEvNS4_8identityESY_S18_vS19_EENS_8epilogue10collective6detail29Sm90TmaWarpSpecializedAdapterINS1C_15DefaultEpilogueIaSJ_SJ_NS1B_6thread17LinearCombinationIaLi1EiiLNS1G_9ScaleType4KindE0ELNS_15FloatRoundStyleE2EaEENS1_15EpilogueDefaultEEEEEvvEEEEvNT_6ParamsE)
        /*0014*/ 	.word	0x00000008


	//----- nvinfo : EIATTR_MIN_STACK_SIZE
	.align		4
.L_17:
        /*0018*/ 	.byte	0x04, 0x12
        /*001a*/ 	.short	(.L_19 - .L_18)
	.align		4
.L_18:
        /*001c*/ 	.word	index@(_ZN7cutlass13device_kernelINS_4gemm6kernel13GemmUniversalIN4cute5tupleIJiiiiEEENS1_10collective13CollectiveMmaINS1_34MainloopSm90TmaGmmaWarpSpecializedILi28ENS5_IJNS4_1CILi2EEENSA_ILi4EEENSA_ILi1EEEEEENS1_32KernelTmaWarpSpecializedPingpongEEENS5_IJNSA_ILi64EEESH_SH_EEEaNS5_IJlSD_lEEEaSJ_NS4_8TiledMMAINS4_8MMA_AtomIJNS4_4SM904GMMA26MMA_64x64x32_S32S8S8_SS_TNEEEENS4_6LayoutINS5_IJSD_SD_SD_EEENS5_IJNSA_ILi0EEESS_SS_EEEEENS5_IJNS4_10UnderscoreESV_SV_EEEEENS4_23SM90_TMA_LOAD_MULTICASTENS4_14ComposedLayoutINS4_7SwizzleILi2ELi4ELi3EEENS4_18smem_ptr_flag_bitsILi8EEENSQ_INS5_IJNSA_ILi8EEESH_EEENS5_IJSH_SD_EEEEEEEvNS4_8identityESY_S18_vS19_EENS_8epilogue10collective6detail29Sm90TmaWarpSpecializedAdapterINS1C_15DefaultEpilogueIaSJ_SJ_NS1B_6thread17LinearCombinationIaLi1EiiLNS1G_9ScaleType4KindE0ELNS_15FloatRoundStyleE2EaEENS1_15EpilogueDefaultEEEEEvvEEEEvNT_6ParamsE)
        /*0020*/ 	.word	0x00000008
.L_19:


//--------------------- .nv.compat                --------------------------
	.section	.nv.compat,"",@"SHT_CUDA_COMPAT_INFO"
	.align	4
        /*0000*/ 	.byte	0x02, 0x09, 0x01, 0x00, 0x02, 0x02, 0x04, 0x00, 0x02, 0x05, 0x05, 0x00, 0x03, 0x07, 0x01, 0x01
        /*0010*/ 	.byte	0x02, 0x03, 0x01, 0x00, 0x02, 0x06, 0x01, 0x00, 0x04, 0x0b, 0x08, 0x00, 0x00, 0x00, 0x00, 0x00
        /*0020*/ 	.byte	0x00, 0x00, 0x00, 0x00


//--------------------- .nv.info._ZN7cutlass13device_kernelINS_4gemm6kernel13GemmUniversalIN4cute5tupleIJiiiiEEENS1_10collective13CollectiveMmaINS1_34MainloopSm90TmaGmmaWarpSpecializedILi28ENS5_IJNS4_1CILi2EEENSA_ILi4EEENSA_ILi1EEEEEENS1_32KernelTmaWarpSpecializedPingpongEEENS5_IJNSA_ILi64EEESH_SH_EEEaNS5_IJlSD_lEEEaSJ_NS4_8TiledMMAINS4_8MMA_AtomIJNS4_4SM904GMMA26MMA_64x64x32_S32S8S8_SS_TNEEEENS4_6LayoutINS5_IJSD_SD_SD_EEENS5_IJNSA_ILi0EEESS_SS_EEEEENS5_IJNS4_10UnderscoreESV_SV_EEEEENS4_23SM90_TMA_LOAD_MULTICASTENS4_14ComposedLayoutINS4_7SwizzleILi2ELi4ELi3EEENS4_18smem_ptr_flag_bitsILi8EEENSQ_INS5_IJNSA_ILi8EEESH_EEENS5_IJSH_SD_EEEEEEEvNS4_8identityESY_S18_vS19_EENS_8epilogue10collective6detail29Sm90TmaWarpSpecializedAdapterINS1C_15DefaultEpilogueIaSJ_SJ_NS1B_6thread17LinearCombinationIaLi1EiiLNS1G_9ScaleType4KindE0ELNS_15FloatRoundStyleE2EaEENS1_15EpilogueDefaultEEEEEvvEEEEvNT_6ParamsE --------------------------
	.section	.nv.info._ZN7cutlass13device_kernelINS_4gemm6kernel13GemmUniversalIN4cute5tupleIJiiiiEEENS1_10collective13CollectiveMmaINS1_34MainloopSm90TmaGmmaWarpSpecializedILi28ENS5_IJNS4_1CILi2EEENSA_ILi4EEENSA_ILi1EEEEEENS1_32KernelTmaWarpSpecializedPingpongEEENS5_IJNSA_ILi64EEESH_SH_EEEaNS5_IJlSD_lEEEaSJ_NS4_8TiledMMAINS4_8MMA_AtomIJNS4_4SM904GMMA26MMA_64x64x32_S32S8S8_SS_TNEEEENS4_6LayoutINS5_IJSD_SD_SD_EEENS5_IJNSA_ILi0EEESS_SS_EEEEENS5_IJNS4_10UnderscoreESV_SV_EEEEENS4_23SM90_TMA_LOAD_MULTICASTENS4_14ComposedLayoutINS4_7SwizzleILi2ELi4ELi3EEENS4_18smem_ptr_flag_bitsILi8EEENSQ_INS5_IJNSA_ILi8EEESH_EEENS5_IJSH_SD_EEEEEEEvNS4_8identityESY_S18_vS19_EENS_8epilogue10collective6detail29Sm90TmaWarpSpecializedAdapterINS1C_15DefaultEpilogueIaSJ_SJ_NS1B_6thread17LinearCombinationIaLi1EiiLNS1G_9ScaleType4KindE0ELNS_15FloatRoundStyleE2EaEENS1_15EpilogueDefaultEEEEEvvEEEEvNT_6ParamsE,"",@"SHT_CUDA_INFO"
	.sectionflags	@""
	.align	4


	//----- nvinfo : EIATTR_CUDA_API_VERSION
	.align		4
        /*0000*/ 	.byte	0x04, 0x37
        /*0002*/ 	.short	(.L_21 - .L_20)
.L_20:
        /*0004*/ 	.word	0x00000082


	//----- nvinfo : EIATTR_KPARAM_INFO
	.align		4
.L_21:
        /*0008*/ 	.byte	0x04, 0x17
        /*000a*/ 	.short	(.L_23 - .L_22)
.L_22:
        /*000c*/ 	.word	0x00000000
        /*0010*/ 	.short	0x0000
        /*0012*/ 	.short	0x0070
        /*0014*/ 	.byte	0x00, 0xf0, 0x01, 0x10


	//----- nvinfo : EIATTR_SPARSE_MMA_MASK
	.align		4
.L_23:
        /*0018*/ 	.byte	0x03, 0x50
        /*001a*/ 	.short	0x0000


	//----- nvinfo : EIATTR_MAXREG_COUNT
	.align		4
        /*001c*/ 	.byte	0x03, 0x1b
        /*001e*/ 	.short	0x00a8


	//----- nvinfo : EIATTR_NUM_BARRIERS
	.align		4
        /*0020*/ 	.byte	0x02, 0x4c
        /*0022*/ 	.byte	0x01
	.zero		1


	//----- nvinfo : EIATTR_EXTERNS
	.align		4
        /*0024*/ 	.byte	0x04, 0x0f
        /*0026*/ 	.short	(.L_25 - .L_24)


	//   ....[0]....
	.align		4
.L_24:
        /*0028*/ 	.word	index@(__assertfail)


	//----- nvinfo : EIATTR_ANNOTATIONS
	.align		4
.L_25:
        /*002c*/ 	.byte	0x04, 0x55
        /*002e*/ 	.short	(.L_27 - .L_26)


	//   ....[0]....
.L_26:
        /*0030*/ 	.word	0x00000001
        /*0034*/ 	.byte	0xe0, 0x10, 0x00, 0x00, 0x01, 0x00, 0x00, 0x00, 0x90, 0x40, 0x00, 0x00, 0x01, 0x00, 0x00, 0x00
        /*0044*/ 	.byte	0x00, 0x4e, 0x00, 0x00


	//----- nvinfo : EIATTR_MERCURY_ISA_VERSION
	.align		4
.L_27:
        /*0048*/ 	.byte	0x03, 0x5f
        /*004a*/ 	.short	0x0101


	//----- nvinfo : EIATTR_INT_WARP_WIDE_INSTR_OFFSETS
	.align		4
        /*004c*/ 	.byte	0x04, 0x31
        /*004e*/ 	.short	(.L_29 - .L_28)


	//   ....[0]....
.L_28:
        /*0050*/ 	.word	0x00000860


	//   ....[1]....
        /*0054*/ 	.word	0x00000890


	//   ....[2]....
        /*0058*/ 	.word	0x000008d0


	//   ....[3]....
        /*005c*/ 	.word	0x00000a00


	//   ....[4]....
        /*0060*/ 	.word	0x00000a10


	//   ....[5]....
        /*0064*/ 	.word	0x00000a20


	//   ....[6]....
        /*0068*/ 	.word	0x00000ac0


	//   ....[7]....
        /*006c*/ 	.word	0x00000b00


	//   ....[8]....
        /*0070*/ 	.word	0x00002150


	//----- nvinfo : EIATTR_COOP_GROUP_MASK_REGIDS
	.align		4
.L_29:
        /*0074*/ 	.byte	0x04, 0x29
        /*0076*/ 	.short	(.L_31 - .L_30)


	//   ....[0]....
.L_30:
        /*0078*/ 	.word	0xffffffff


	//   ....[1]....
        /*007c*/ 	.word	0xffffffff


	//   ....[2]....
        /*0080*/ 	.word	0xffffffff


	//   ....[3]....
        /*0084*/ 	.word	0xffffffff


	//   ....[4]....
        /*0088*/ 	.word	0xffffffff


	//   ....[5]....
        /*008c*/ 	.word	0xffffffff


	//   ....[6]....
        /*0090*/ 	.word	0xffffffff


	//----- nvinfo : EIATTR_COOP_GROUP_INSTR_OFFSETS
	.align		4
.L_31:
        /*0094*/ 	.byte	0x04, 0x28
        /*0096*/ 	.short	(.L_33 - .L_32)


	//   ....[0]....
.L_32:
        /*0098*/ 	.word	0x00000070


	//   ....[1]....
        /*009c*/ 	.word	0x00000080


	//   ....[2]....
        /*00a0*/ 	.word	0x00000140


	//   ....[3]....
        /*00a4*/ 	.word	0x00000620


	//   ....[4]....
        /*00a8*/ 	.word	0x00000660


	//   ....[5]....
        /*00ac*/ 	.word	0x00000a40


	//   ....[6]....
        /*00b0*/ 	.word	0x00000c80


	//----- nvinfo : EIATTR_REG_RECONFIG
	.align		4
.L_33:
        /*00b4*/ 	.byte	0x01, 0x54
	.zero		2


	//----- nvinfo : EIATTR_SYSCALL_OFFSETS
	.align		4
        /*00b8*/ 	.byte	0x04, 0x46
        /*00ba*/ 	.short	(.L_35 - .L_34)


	//   ....[0]....
.L_34:
        /*00bc*/ 	.word	0x00001b80


	//----- nvinfo : EIATTR_MBARRIER_INSTR_OFFSETS
	.align		4
.L_35:
        /*00c0*/ 	.byte	0x04, 0x39
        /*00c2*/ 	.short	(.L_37 - .L_36)


	//   ....[0]....
.L_36:
        /*00c4*/ 	.word	0x00000280
        /*00c8*/ 	.word	0x000000ff
        /*00cc*/ 	.word	0x00000000
        /*00d0*/ 	.short	0x0100
        /*00d2*/ 	.byte	0x08
	.zero		1


	//   ....[1]....
        /*00d4*/ 	.word	0x00000290
        /*00d8*/ 	.word	0x000000ff
        /*00dc*/ 	.word	0x000000e0
        /*00e0*/ 	.short	0x0100
        /*00e2*/ 	.byte	0x08
	.zero		1


	//   ....[2]....
        /*00e4*/ 	.word	0x000002a0
        /*00e8*/ 	.word	0x000000ff
        /*00ec*/ 	.word	0x00000008
        /*00f0*/ 	.short	0x0100
        /*00f2*/ 	.byte	0x08
	.zero		1


	//   ....[3]....
        /*00f4*/ 	.word	0x000002b0
        /*00f8*/ 	.word	0x000000ff
        /*00fc*/ 	.word	0x000000e8
        /*0100*/ 	.short	0x0100
        /*0102*/ 	.byte	0x08
	.zero		1


	//   ....[4]....
        /*0104*/ 	.word	0x000002c0
        /*0108*/ 	.word	0x000000ff
        /*010c*/ 	.word	0x00000010
        /*0110*/ 	.short	0x0100
        /*0112*/ 	.byte	0x08
	.zero		1


	//   ....[5]....
        /*0114*/ 	.word	0x000002d0
        /*0118*/ 	.word	0x000000ff
        /*011c*/ 	.word	0x000000f0
        /*0120*/ 	.short	0x0100
        /*0122*/ 	.byte	0x08
	.zero		1


	//   ....[6]....
        /*0124*/ 	.word	0x000002e0
        /*0128*/ 	.word	0x000000ff
        /*012c*/ 	.word	0x00000018
        /*0130*/ 	.short	0x0100
        /*0132*/ 	.byte	0x08
	.zero		1


	//   ....[7]....
        /*0134*/ 	.word	0x000002f0
        /*0138*/ 	.word	0x000000ff
        /*013c*/ 	.word	0x000000f8
        /*0140*/ 	.short	0x0100
        /*0142*/ 	.byte	0x08
	.zero		1


	//   ....[8]....
        /*0144*/ 	.word	0x00000300
        /*0148*/ 	.word	0x000000ff
        /*014c*/ 	.word	0x00000020
        /*0150*/ 	.short	0x0100
        /*0152*/ 	.byte	0x08
	.zero		1


	//   ....[9]....
        /*0154*/ 	.word	0x00000310
        /*0158*/ 	.word	0x000000ff
        /*015c*/ 	.word	0x00000100
        /*0160*/ 	.short	0x0100
        /*0162*/ 	.byte	0x08
	.zero		1


	//   ....[10]....
        /*0164*/ 	.word	0x00000320
        /*0168*/ 	.word	0x000000ff
        /*016c*/ 	.word	0x00000028
        /*0170*/ 	.short	0x0100
        /*0172*/ 	.byte	0x08
	.zero		1


	//   ....[11]....
        /*0174*/ 	.word	0x00000330
        /*0178*/ 	.word	0x000000ff
        /*017c*/ 	.word	0x00000108
        /*0180*/ 	.short	0x0100
        /*0182*/ 	.byte	0x08
	.zero		1


	//   ....[12]....
        /*0184*/ 	.word	0x00000340
        /*0188*/ 	.word	0x000000ff
        /*018c*/ 	.word	0x00000030
        /*0190*/ 	.short	0x0100
        /*0192*/ 	.byte	0x08
	.zero		1


	//   ....[13]....
        /*0194*/ 	.word	0x00000350
        /*0198*/ 	.word	0x000000ff
        /*019c*/ 	.word	0x00000110
        /*01a0*/ 	.short	0x0100
        /*01a2*/ 	.byte	0x08
	.zero		1


	//   ....[14]....
        /*01a4*/ 	.word	0x00000360
        /*01a8*/ 	.word	0x000000ff
        /*01ac*/ 	.word	0x00000038
        /*01b0*/ 	.short	0x0100
        /*01b2*/ 	.byte	0x08
	.zero		1


	//   ....[15]....
        /*01b4*/ 	.word	0x00000370
        /*01b8*/ 	.word	0x000000ff
        /*01bc*/ 	.word	0x00000118
        /*01c0*/ 	.short	0x0100
        /*01c2*/ 	.byte	0x08
	.zero		1


	//   ....[16]....
        /*01c4*/ 	.word	0x00000380
        /*01c8*/ 	.word	0x000000ff
        /*01cc*/ 	.word	0x00000040
        /*01d0*/ 	.short	0x0100
        /*01d2*/ 	.byte	0x08
	.zero		1


	//   ....[17]....
        /*01d4*/ 	.word	0x00000390
        /*01d8*/ 	.word	0x000000ff
        /*01dc*/ 	.word	0x00000120
        /*01e0*/ 	.short	0x0100
        /*01e2*/ 	.byte	0x08
	.zero		1


	//   ....[18]....
        /*01e4*/ 	.word	0x000003a0
        /*01e8*/ 	.word	0x000000ff
        /*01ec*/ 	.word	0x00000048
        /*01f0*/ 	.short	0x0100
        /*01f2*/ 	.byte	0x08
	.zero		1


	//   ....[19]....
        /*01f4*/ 	.word	0x000003b0
        /*01f8*/ 	.word	0x000000ff
        /*01fc*/ 	.word	0x00000128
        /*0200*/ 	.short	0x0100
        /*0202*/ 	.byte	0x08
	.zero		1


	//   ....[20]....
        /*0204*/ 	.word	0x000003c0
        /*0208*/ 	.word	0x000000ff
        /*020c*/ 	.word	0x00000050
        /*0210*/ 	.short	0x0100
        /*0212*/ 	.byte	0x08
	.zero		1


	//   ....[21]....
        /*0214*/ 	.word	0x000003d0
        /*0218*/ 	.word	0x000000ff
        /*021c*/ 	.word	0x00000130
        /*0220*/ 	.short	0x0100
        /*0222*/ 	.byte	0x08
	.zero		1


	//   ....[22]....
        /*0224*/ 	.word	0x000003e0
        /*0228*/ 	.word	0x000000ff
        /*022c*/ 	.word	0x00000058
        /*0230*/ 	.short	0x0100
        /*0232*/ 	.byte	0x08
	.zero		1


	//   ....[23]....
        /*0234*/ 	.word	0x000003f0
        /*0238*/ 	.word	0x000000ff
        /*023c*/ 	.word	0x00000138
        /*0240*/ 	.short	0x0100
        /*0242*/ 	.byte	0x08
	.zero		1


	//   ....[24]....
        /*0244*/ 	.word	0x00000400
        /*0248*/ 	.word	0x000000ff
        /*024c*/ 	.word	0x00000060
        /*0250*/ 	.short	0x0100
        /*0252*/ 	.byte	0x08
	.zero		1


	//   ....[25]....
        /*0254*/ 	.word	0x00000410
        /*0258*/ 	.word	0x000000ff
        /*025c*/ 	.word	0x00000140
        /*0260*/ 	.short	0x0100
        /*0262*/ 	.byte	0x08
	.zero		1


	//   ....[26]....
        /*0264*/ 	.word	0x00000420
        /*0268*/ 	.word	0x000000ff
        /*026c*/ 	.word	0x00000068
        /*0270*/ 	.short	0x0100
        /*0272*/ 	.byte	0x08
	.zero		1


	//   ....[27]....
        /*0274*/ 	.word	0x00000430
        /*0278*/ 	.word	0x000000ff
        /*027c*/ 	.word	0x00000148
        /*0280*/ 	.short	0x0100
        /*0282*/ 	.byte	0x08
	.zero		1


	//   ....[28]....
        /*0284*/ 	.word	0x00000440
        /*0288*/ 	.word	0x000000ff
        /*028c*/ 	.word	0x00000070
        /*0290*/ 	.short	0x0100
        /*0292*/ 	.byte	0x08
	.zero		1


	//   ....[29]....
        /*0294*/ 	.word	0x00000450
        /*0298*/ 	.word	0x000000ff
        /*029c*/ 	.word	0x00000150
        /*02a0*/ 	.short	0x0100
        /*02a2*/ 	.byte	0x08
	.zero		1


	//   ....[30]....
        /*02a4*/ 	.word	0x00000460
        /*02a8*/ 	.word	0x000000ff
        /*02ac*/ 	.word	0x00000078
        /*02b0*/ 	.short	0x0100
        /*02b2*/ 	.byte	0x08
	.zero		1


	//   ....[31]....
        /*02b4*/ 	.word	0x00000470
        /*02b8*/ 	.word	0x000000ff
        /*02bc*/ 	.word	0x00000158
        /*02c0*/ 	.short	0x0100
        /*02c2*/ 	.byte	0x08
	.zero		1


	//   ....[32]....
        /*02c4*/ 	.word	0x00000480
        /*02c8*/ 	.word	0x000000ff
        /*02cc*/ 	.word	0x00000080
        /*02d0*/ 	.short	0x0100
        /*02d2*/ 	.byte	0x08
	.zero		1


	//   ....[33]....
        /*02d4*/ 	.word	0x00000490
        /*02d8*/ 	.word	0x000000ff
        /*02dc*/ 	.word	0x00000160
        /*02e0*/ 	.short	0x0100
        /*02e2*/ 	.byte	0x08
	.zero		1


	//   ....[34]....
        /*02e4*/ 	.word	0x000004a0
        /*02e8*/ 	.word	0x000000ff
        /*02ec*/ 	.word	0x00000088
        /*02f0*/ 	.short	0x0100
        /*02f2*/ 	.byte	0x08
	.zero		1


	//   ....[35]....
        /*02f4*/ 	.word	0x000004b0
        /*02f8*/ 	.word	0x000000ff
        /*02fc*/ 	.word	0x00000168
        /*0300*/ 	.short	0x0100
        /*0302*/ 	.byte	0x08
	.zero		1


	//   ....[36]....
        /*0304*/ 	.word	0x000004c0
        /*0308*/ 	.word	0x000000ff
        /*030c*/ 	.word	0x00000090
        /*0310*/ 	.short	0x0100
        /*0312*/ 	.byte	0x08
	.zero		1


	//   ....[37]....
        /*0314*/ 	.word	0x000004d0
        /*0318*/ 	.word	0x000000ff
        /*031c*/ 	.word	0x00000170
        /*0320*/ 	.short	0x0100
        /*0322*/ 	.byte	0x08
	.zero		1


	//   ....[38]....
        /*0324*/ 	.word	0x000004e0
        /*0328*/ 	.word	0x000000ff
        /*032c*/ 	.word	0x00000098
        /*0330*/ 	.short	0x0100
        /*0332*/ 	.byte	0x08
	.zero		1


	//   ....[39]....
        /*0334*/ 	.word	0x000004f0
        /*0338*/ 	.word	0x000000ff
        /*033c*/ 	.word	0x00000178
        /*0340*/ 	.short	0x0100
        /*0342*/ 	.byte	0x08
	.zero		1


	//   ....[40]....
        /*0344*/ 	.word	0x00000500
        /*0348*/ 	.word	0x000000ff
        /*034c*/ 	.word	0x000000a0
        /*0350*/ 	.short	0x0100
        /*0352*/ 	.byte	0x08
	.zero		1


	//   ....[41]....
        /*0354*/ 	.word	0x00000510
        /*0358*/ 	.word	0x000000ff
        /*035c*/ 	.word	0x00000180
        /*0360*/ 	.short	0x0100
        /*0362*/ 	.byte	0x08
	.zero		1


	//   ....[42]....
        /*0364*/ 	.word	0x00000520
        /*0368*/ 	.word	0x000000ff
        /*036c*/ 	.word	0x000000a8
        /*0370*/ 	.short	0x0100
        /*0372*/ 	.byte	0x08
	.zero		1


	//   ....[43]....
        /*0374*/ 	.word	0x00000530
        /*0378*/ 	.word	0x000000ff
        /*037c*/ 	.word	0x00000188
        /*0380*/ 	.short	0x0100
        /*0382*/ 	.byte	0x08
	.zero		1


	//   ....[44]....
        /*0384*/ 	.word	0x00000540
        /*0388*/ 	.word	0x000000ff
        /*038c*/ 	.word	0x000000b0
        /*0390*/ 	.short	0x0100
        /*0392*/ 	.byte	0x08
	.zero		1


	//   ....[45]....
        /*0394*/ 	.word	0x00000550
        /*0398*/ 	.word	0x000000ff
        /*039c*/ 	.word	0x00000190
        /*03a0*/ 	.short	0x0100
        /*03a2*/ 	.byte	0x08
	.zero		1


	//   ....[46]....
        /*03a4*/ 	.word	0x00000560
        /*03a8*/ 	.word	0x000000ff
        /*03ac*/ 	.word	0x000000b8
        /*03b0*/ 	.short	0x0100
        /*03b2*/ 	.byte	0x08
	.zero		1


	//   ....[47]....
        /*03b4*/ 	.word	0x00000570
        /*03b8*/ 	.word	0x000000ff
        /*03bc*/ 	.word	0x00000198
        /*03c0*/ 	.short	0x0100
        /*03c2*/ 	.byte	0x08
	.zero		1


	//   ....[48]....
        /*03c4*/ 	.word	0x00000580
        /*03c8*/ 	.word	0x000000ff
        /*03cc*/ 	.word	0x000000c0
        /*03d0*/ 	.short	0x0100
        /*03d2*/ 	.byte	0x08
	.zero		1


	//   ....[49]....
        /*03d4*/ 	.word	0x00000590
        /*03d8*/ 	.word	0x000000ff
        /*03dc*/ 	.word	0x000001a0
        /*03e0*/ 	.short	0x0100
        /*03e2*/ 	.byte	0x08
	.zero		1


	//   ....[50]....
        /*03e4*/ 	.word	0x000005a0
        /*03e8*/ 	.word	0x000000ff
        /*03ec*/ 	.word	0x000000c8
        /*03f0*/ 	.short	0x0100
        /*03f2*/ 	.byte	0x08
	.zero		1


	//   ....[51]....
        /*03f4*/ 	.word	0x000005b0
        /*03f8*/ 	.word	0x000000ff
        /*03fc*/ 	.word	0x000001a8
        /*0400*/ 	.short	0x0100
        /*0402*/ 	.byte	0x08
	.zero		1


	//   ....[52]....
        /*0404*/ 	.word	0x000005c0
        /*0408*/ 	.word	0x000000ff
        /*040c*/ 	.word	0x000000d0
        /*0410*/ 	.short	0x0100
        /*0412*/ 	.byte	0x08
	.zero		1


	//   ....[53]....
        /*0414*/ 	.word	0x000005d0
        /*0418*/ 	.word	0x000000ff
        /*041c*/ 	.word	0x000001b0
        /*0420*/ 	.short	0x0100
        /*0422*/ 	.byte	0x08
	.zero		1


	//   ....[54]....
        /*0424*/ 	.word	0x000005e0
        /*0428*/ 	.word	0x000000ff
        /*042c*/ 	.word	0x000000d8
        /*0430*/ 	.short	0x0100
        /*0432*/ 	.byte	0x08
	.zero		1


	//   ....[55]....
        /*0434*/ 	.word	0x000005f0
        /*0438*/ 	.word	0x000000ff
        /*043c*/ 	.word	0x000001b8
        /*0440*/ 	.short	0x0100
        /*0442*/ 	.byte	0x08
	.zero		1


	//   ....[56]....
        /*0444*/ 	.word	0x00000b30
        /*0448*/ 	.word	0x000000ff
        /*044c*/ 	.word	0x000001f0
        /*0450*/ 	.short	0x0100
        /*0452*/ 	.byte	0x08
	.zero		1


	//   ....[57]....
        /*0454*/ 	.word	0x00000bc0
        /*0458*/ 	.word	0x000000ff
        /*045c*/ 	.word	0x000001f8
        /*0460*/ 	.short	0x0100
        /*0462*/ 	.byte	0x08
	.zero		1


	//   ....[58]....
        /*0464*/ 	.word	0x00000c00
        /*0468*/ 	.word	0x000000ff
        /*046c*/ 	.word	0x000001d0
        /*0470*/ 	.short	0x0100
        /*0472*/ 	.byte	0x09
	.zero		1


	//   ....[59]....
        /*0474*/ 	.word	0x00000c10
        /*0478*/ 	.word	0x000000ff
        /*047c*/ 	.word	0x000001d8
        /*0480*/ 	.short	0x0100
        /*0482*/ 	.byte	0x09
	.zero		1


	//   ....[60]....
        /*0484*/ 	.word	0x00000c20
        /*0488*/ 	.word	0x000000ff
        /*048c*/ 	.word	0x000001e0
        /*0490*/ 	.short	0x0100
        /*0492*/ 	.byte	0x09
	.zero		1


	//   ....[61]....
        /*0494*/ 	.word	0x00000c30
        /*0498*/ 	.word	0x000000ff
        /*049c*/ 	.word	0x000001e8
        /*04a0*/ 	.short	0x0100
        /*04a2*/ 	.byte	0x09
	.zero		1


	//   ....[62]....
        /*04a4*/ 	.word	0x00001a60
        /*04a8*/ 	.word	0x0000003f
        /*04ac*/ 	.word	0x00000000
        /*04b0*/ 	.short	0x010a
        /*04b2*/ 	.byte	0x2a
	.zero		1


	//   ....[63]....
        /*04b4*/ 	.word	0x00001c10
        /*04b8*/ 	.word	0x00000003
        /*04bc*/ 	.word	0x00000000
        /*04c0*/ 	.short	0x010a
        /*04c2*/ 	.byte	0x3f
	.zero		1


	//   ....[64]....
        /*04c4*/ 	.word	0x00001c50
        /*04c8*/ 	.word	0x00000003
        /*04cc*/ 	.word	0x00000000
        /*04d0*/ 	.short	0x010a
        /*04d2*/ 	.byte	0x3f
	.zero		1


	//   ....[65]....
        /*04d4*/ 	.word	0x00001e50
        /*04d8*/ 	.word	0x000000ff
        /*04dc*/ 	.word	0x00000000
        /*04e0*/ 	.short	0x010a
        /*04e2*/ 	.byte	0x04
	.zero		1


	//   ....[66]....
        /*04e4*/ 	.word	0x00001e90
        /*04e8*/ 	.word	0x000000ff
        /*04ec*/ 	.word	0x00000000
        /*04f0*/ 	.short	0x010a
        /*04f2*/ 	.byte	0x04
	.zero		1


	//   ....[67]....
        /*04f4*/ 	.word	0x00001ff0
        /*04f8*/ 	.word	0x00000005
        /*04fc*/ 	.word	0x00000000
        /*0500*/ 	.short	0x0101
        /*0502*/ 	.byte	0x3f
	.zero		1


	//   ....[68]....
        /*0504*/ 	.word	0x000020f0
        /*0508*/ 	.word	0x00000040
        /*050c*/ 	.word	0x00000000
        /*0510*/ 	.short	0x0101
        /*0512*/ 	.byte	0x2f
	.zero		1


	//   ....[69]....
        /*0514*/ 	.word	0x000021f0
        /*0518*/ 	.word	0x00000003
        /*051c*/ 	.word	0x00000000
        /*0520*/ 	.short	0x0101
        /*0522*/ 	.byte	0x3f
	.zero		1


	//   ....[70]....
        /*0524*/ 	.word	0x000022b0
        /*0528*/ 	.word	0x0000003f
        /*052c*/ 	.word	0x00000010
        /*0530*/ 	.short	0x010a
        /*0532*/ 	.byte	0x2a
	.zero		1


	//   ....[71]....
        /*0534*/ 	.word	0x000040b0
        /*0538*/ 	.word	0x00000042
        /*053c*/ 	.word	0x00000000
        /*0540*/ 	.short	0x0101
        /*0542*/ 	.byte	0x2f
	.zero		1


	//   ....[72]....
        /*0544*/ 	.word	0x00004b50
        /*0548*/ 	.word	0x0000000a
        /*054c*/ 	.word	0x000000e0
        /*0550*/ 	.short	0x010a
        /*0552*/ 	.byte	0x3f
	.zero		1


	//   ....[73]....
        /*0554*/ 	.word	0x00004f20
        /*0558*/ 	.word	0x00000002
        /*055c*/ 	.word	0x000001f8
        /*0560*/ 	.short	0x0101
        /*0562*/ 	.byte	0x3f
	.zero		1


	//   ....[74]....
        /*0564*/ 	.word	0x00005690
        /*0568*/ 	.word	0x00000007
        /*056c*/ 	.word	0x00000000
        /*0570*/ 	.short	0x010a
        /*0572*/ 	.byte	0x3f
	.zero		1


	//   ....[75]....
        /*0574*/ 	.word	0x00005710
        /*0578*/ 	.word	0x00000009
        /*057c*/ 	.word	0x00000000
        /*0580*/ 	.short	0x010a
        /*0582*/ 	.byte	0x3f
	.zero		1


	//   ....[76]....
        /*0584*/ 	.word	0x000057a0
        /*0588*/ 	.word	0x00000006
        /*058c*/ 	.word	0x00000000
        /*0590*/ 	.short	0x010a
        /*0592*/ 	.byte	0x3f
	.zero		1


	//   ....[77]....
        /*0594*/ 	.word	0x00005830
        /*0598*/ 	.word	0x00000009
        /*059c*/ 	.word	0x00000000
        /*05a0*/ 	.short	0x010a
        /*05a2*/ 	.byte	0x3f
	.zero		1


	//   ....[78]....
        /*05a4*/ 	.word	0x000058c0
        /*05a8*/ 	.word	0x00000006
        /*05ac*/ 	.word	0x00000000
        /*05b0*/ 	.short	0x010a
        /*05b2*/ 	.byte	0x3f
	.zero		1


	//   ....[79]....
        /*05b4*/ 	.word	0x00005950
        /*05b8*/ 	.word	0x00000009
        /*05bc*/ 	.word	0x00000000
        /*05c0*/ 	.short	0x010a
        /*05c2*/ 	.byte	0x3f
	.zero		1


	//   ....[80]....
        /*05c4*/ 	.word	0x000059e0
        /*05c8*/ 	.word	0x00000006
        /*05cc*/ 	.word	0x00000000
        /*05d0*/ 	.short	0x010a
        /*05d2*/ 	.byte	0x3f
	.zero		1


	//   ....[81]....
        /*05d4*/ 	.word	0x00005a70
        /*05d8*/ 	.word	0x00000009
        /*05dc*/ 	.word	0x00000000
        /*05e0*/ 	.short	0x010a
        /*05e2*/ 	.byte	0x3f
	.zero		1


	//   ....[82]....
        /*05e4*/ 	.word	0x00005b00
        /*05e8*/ 	.word	0x00000006
        /*05ec*/ 	.word	0x00000000
        /*05f0*/ 	.short	0x010a
        /*05f2*/ 	.byte	0x3f
	.zero		1


	//   ....[83]....
        /*05f4*/ 	.word	0x00005b90
        /*05f8*/ 	.word	0x00000009
        /*05fc*/ 	.word	0x00000000
        /*0600*/ 	.short	0x010a
        /*0602*/ 	.byte	0x3f
	.zero		1


	//   ....[84]....
        /*0604*/ 	.word	0x00005c20
        /*0608*/ 	.word	0x00000006
        /*060c*/ 	.word	0x00000000
        /*0610*/ 	.short	0x010a
        /*0612*/ 	.byte	0x3f
	.zero		1


	//   ....[85]....
        /*0614*/ 	.word	0x00005cb0
        /*0618*/ 	.word	0x00000009
        /*061c*/ 	.word	0x00000000
        /*0620*/ 	.short	0x010a
        /*0622*/ 	.byte	0x3f
	.zero		1


	//   ....[86]....
        /*0624*/ 	.word	0x00005d40
        /*0628*/ 	.word	0x00000006
        /*062c*/ 	.word	0x00000000
        /*0630*/ 	.short	0x010a
        /*0632*/ 	.byte	0x3f
	.zero		1


	//   ....[87]....
        /*0634*/ 	.word	0x00005dd0
        /*0638*/ 	.word	0x00000009
        /*063c*/ 	.word	0x00000000
        /*0640*/ 	.short	0x010a
        /*0642*/ 	.byte	0x3f
	.zero		1


	//   ....[88]....
        /*0644*/ 	.word	0x00005e60
        /*0648*/ 	.word	0x00000006
        /*064c*/ 	.word	0x00000000
        /*0650*/ 	.short	0x010a
        /*0652*/ 	.byte	0x3f
	.zero		1


	//   ....[89]....
        /*0654*/ 	.word	0x00005ef0
        /*0658*/ 	.word	0x00000009
        /*065c*/ 	.word	0x00000000
        /*0660*/ 	.short	0x010a
        /*0662*/ 	.byte	0x3f
	.zero		1


	//   ....[90]....
        /*0664*/ 	.word	0x00005f80
        /*0668*/ 	.word	0x00000006
        /*066c*/ 	.word	0x00000000
        /*0670*/ 	.short	0x010a
        /*0672*/ 	.byte	0x3f
	.zero		1


	//   ....[91]....
        /*0674*/ 	.word	0x00006010
        /*0678*/ 	.word	0x00000009
        /*067c*/ 	.word	0x00000000
        /*0680*/ 	.short	0x010a
        /*0682*/ 	.byte	0x3f
	.zero		1


	//   ....[92]....
        /*0684*/ 	.word	0x000060a0
        /*0688*/ 	.word	0x00000006
        /*068c*/ 	.word	0x00000000
        /*0690*/ 	.short	0x010a
        /*0692*/ 	.byte	0x3f
	.zero		1


	//   ....[93]....
        /*0694*/ 	.word	0x00006130
        /*0698*/ 	.word	0x00000009
        /*069c*/ 	.word	0x00000000
        /*06a0*/ 	.short	0x010a
        /*06a2*/ 	.byte	0x3f
	.zero		1


	//   ....[94]....
        /*06a4*/ 	.word	0x000061c0
        /*06a8*/ 	.word	0x00000006
        /*06ac*/ 	.word	0x00000000
        /*06b0*/ 	.short	0x010a
        /*06b2*/ 	.byte	0x3f
	.zero		1


	//   ....[95]....
        /*06b4*/ 	.word	0x00006250
        /*06b8*/ 	.word	0x00000009
        /*06bc*/ 	.word	0x00000000
        /*06c0*/ 	.short	0x010a
        /*06c2*/ 	.byte	0x3f
	.zero		1


	//   ....[96]....
        /*06c4*/ 	.word	0x000062e0
        /*06c8*/ 	.word	0x00000006
        /*06cc*/ 	.word	0x00000000
        /*06d0*/ 	.short	0x010a
        /*06d2*/ 	.byte	0x3f
	.zero		1


	//   ....[97]....
        /*06d4*/ 	.word	0x00006370
        /*06d8*/ 	.word	0x00000009
        /*06dc*/ 	.word	0x00000000
        /*06e0*/ 	.short	0x010a
        /*06e2*/ 	.byte	0x3f
	.zero		1


	//   ....[98]....
        /*06e4*/ 	.word	0x00006400
        /*06e8*/ 	.word	0x00000006
        /*06ec*/ 	.word	0x00000000
        /*06f0*/ 	.short	0x010a
        /*06f2*/ 	.byte	0x3f
	.zero		1


	//   ....[99]....
        /*06f4*/ 	.word	0x00006490
        /*06f8*/ 	.word	0x00000009
        /*06fc*/ 	.word	0x00000000
        /*0700*/ 	.short	0x010a
        /*0702*/ 	.byte	0x3f
	.zero		1


	//   ....[100]....
        /*0704*/ 	.word	0x00006520
        /*0708*/ 	.word	0x00000006
        /*070c*/ 	.word	0x00000000
        /*0710*/ 	.short	0x010a
        /*0712*/ 	.byte	0x3f
	.zero		1


	//   ....[101]....
        /*0714*/ 	.word	0x000065b0
        /*0718*/ 	.word	0x00000003
        /*071c*/ 	.word	0x00000000
        /*0720*/ 	.short	0x010a
        /*0722*/ 	.byte	0x3f
	.zero		1


	//   ....[102]....
        /*0724*/ 	.word	0x00006610
        /*0728*/ 	.word	0x00000041
        /*072c*/ 	.word	0x00000000
        /*0730*/ 	.short	0x010a
        /*0732*/ 	.byte	0x3f
	.zero		1


	//   ....[103]....
        /*0734*/ 	.word	0x00006660
        /*0738*/ 	.word	0x00000003
        /*073c*/ 	.word	0x00000000
        /*0740*/ 	.short	0x010a
        /*0742*/ 	.byte	0x3f
	.zero		1


	//   ....[104]....
        /*0744*/ 	.word	0x000066c0
        /*0748*/ 	.word	0x00000005
        /*074c*/ 	.word	0x00000000
        /*0750*/ 	.short	0x010a
        /*0752*/ 	.byte	0x3f
	.zero		1


	//   ....[105]....
        /*0754*/ 	.word	0x00006710
        /*0758*/ 	.word	0x00000041
        /*075c*/ 	.word	0x00000010
        /*0760*/ 	.short	0x010a
        /*0762*/ 	.byte	0x3f
	.zero		1


	//   ....[106]....
        /*0764*/ 	.word	0x000067e0
        /*0768*/ 	.word	0x0000000a
        /*076c*/ 	.word	0x000000e0
        /*0770*/ 	.short	0x010a
        /*0772*/ 	.byte	0x3f
	.zero		1


	//   ....[107]....
        /*0774*/ 	.word	0x000068b0
        /*0778*/ 	.word	0x00000007
        /*077c*/ 	.word	0x00000000
        /*0780*/ 	.short	0x010a
        /*0782*/ 	.byte	0x3f
	.zero		1


	//   ....[108]....
        /*0784*/ 	.word	0x00006900
        /*0788*/ 	.word	0x00000009
        /*078c*/ 	.word	0x00000000
        /*0790*/ 	.short	0x010a
        /*0792*/ 	.byte	0x3f
	.zero		1


	//   ....[109]....
        /*0794*/ 	.word	0x00006950
        /*0798*/ 	.word	0x00000006
        /*079c*/ 	.word	0x00000000
        /*07a0*/ 	.short	0x010a
        /*07a2*/ 	.byte	0x3f
	.zero		1


	//   ....[110]....
        /*07a4*/ 	.word	0x000069a0
        /*07a8*/ 	.word	0x00000009
        /*07ac*/ 	.word	0x00000000
        /*07b0*/ 	.short	0x010a
        /*07b2*/ 	.byte	0x3f
	.zero		1


	//   ....[111]....
        /*07b4*/ 	.word	0x000069f0
        /*07b8*/ 	.word	0x00000006
        /*07bc*/ 	.word	0x00000000
        /*07c0*/ 	.short	0x010a
        /*07c2*/ 	.byte	0x3f
	.zero		1


	//   ....[112]....
        /*07c4*/ 	.word	0x00006a40
        /*07c8*/ 	.word	0x00000009
        /*07cc*/ 	.word	0x00000000
        /*07d0*/ 	.short	0x010a
        /*07d2*/ 	.byte	0x3f
	.zero		1


	//   ....[113]....
        /*07d4*/ 	.word	0x00006a90
        /*07d8*/ 	.word	0x00000006
        /*07dc*/ 	.word	0x00000000
        /*07e0*/ 	.short	0x010a
        /*07e2*/ 	.byte	0x3f
	.zero		1


	//   ....[114]....
        /*07e4*/ 	.word	0x00006ae0
        /*07e8*/ 	.word	0x00000009
        /*07ec*/ 	.word	0x00000000
        /*07f0*/ 	.short	0x010a
        /*07f2*/ 	.byte	0x3f
	.zero		1


	//   ....[115]....
        /*07f4*/ 	.word	0x00006b30
        /*07f8*/ 	.word	0x00000006
        /*07fc*/ 	.word	0x00000000
        /*0800*/ 	.short	0x010a
        /*0802*/ 	.byte	0x3f
	.zero		1


	//   ....[116]....
        /*0804*/ 	.word	0x00006b80
        /*0808*/ 	.word	0x00000009
        /*080c*/ 	.word	0x00000000
        /*0810*/ 	.short	0x010a
        /*0812*/ 	.byte	0x3f
	.zero		1


	//   ....[117]....
        /*0814*/ 	.word	0x00006bd0
        /*0818*/ 	.word	0x00000006
        /*081c*/ 	.word	0x00000000
        /*0820*/ 	.short	0x010a
        /*0822*/ 	.byte	0x3f
	.zero		1


	//   ....[118]....
        /*0824*/ 	.word	0x00006c20
        /*0828*/ 	.word	0x00000009
        /*082c*/ 	.word	0x00000000
        /*0830*/ 	.short	0x010a
        /*0832*/ 	.byte	0x3f
	.zero		1


	//   ....[119]....
        /*0834*/ 	.word	0x00006c70
        /*0838*/ 	.word	0x00000006
        /*083c*/ 	.word	0x00000000
        /*0840*/ 	.short	0x010a
        /*0842*/ 	.byte	0x3f
	.zero		1


	//   ....[120]....
        /*0844*/ 	.word	0x00006cc0
        /*0848*/ 	.word	0x00000009
        /*084c*/ 	.word	0x00000000
        /*0850*/ 	.short	0x010a
        /*0852*/ 	.byte	0x3f
	.zero		1


	//   ....[121]....
        /*0854*/ 	.word	0x00006d10
        /*0858*/ 	.word	0x00000006
        /*085c*/ 	.word	0x00000000
        /*0860*/ 	.short	0x010a
        /*0862*/ 	.byte	0x3f
	.zero		1


	//   ....[122]....
        /*0864*/ 	.word	0x00006d60
        /*0868*/ 	.word	0x00000009
        /*086c*/ 	.word	0x00000000
        /*0870*/ 	.short	0x010a
        /*0872*/ 	.byte	0x3f
	.zero		1


	//   ....[123]....
        /*0874*/ 	.word	0x00006db0
        /*0878*/ 	.word	0x00000006
        /*087c*/ 	.word	0x00000000
        /*0880*/ 	.short	0x010a
        /*0882*/ 	.byte	0x3f
	.zero		1


	//   ....[124]....
        /*0884*/ 	.word	0x00006e00
        /*0888*/ 	.word	0x00000009
        /*088c*/ 	.word	0x00000000
        /*0890*/ 	.short	0x010a
        /*0892*/ 	.byte	0x3f
	.zero		1


	//   ....[125]....
        /*0894*/ 	.word	0x00006e50
        /*0898*/ 	.word	0x00000006
        /*089c*/ 	.word	0x00000000
        /*08a0*/ 	.short	0x010a
        /*08a2*/ 	.byte	0x3f
	.zero		1


	//   ....[126]....
        /*08a4*/ 	.word	0x00006ea0
        /*08a8*/ 	.word	0x00000009
        /*08ac*/ 	.word	0x00000000
        /*08b0*/ 	.short	0x010a
        /*08b2*/ 	.byte	0x3f
	.zero		1


	//   ....[127]....
        /*08b4*/ 	.word	0x00006ef0
        /*08b8*/ 	.word	0x00000006
        /*08bc*/ 	.word	0x00000000
        /*08c0*/ 	.short	0x010a
        /*08c2*/ 	.byte	0x3f
	.zero		1


	//   ....[128]....
        /*08c4*/ 	.word	0x00006f40
        /*08c8*/ 	.word	0x00000009
        /*08cc*/ 	.word	0x00000000
        /*08d0*/ 	.short	0x010a
        /*08d2*/ 	.byte	0x3f
	.zero		1


	//   ....[129]....
        /*08d4*/ 	.word	0x00006f90
        /*08d8*/ 	.word	0x00000006
        /*08dc*/ 	.word	0x00000000
        /*08e0*/ 	.short	0x010a
        /*08e2*/ 	.byte	0x3f
	.zero		1


	//   ....[130]....
        /*08e4*/ 	.word	0x00006fe0
        /*08e8*/ 	.word	0x00000009
        /*08ec*/ 	.word	0x00000000
        /*08f0*/ 	.short	0x010a
        /*08f2*/ 	.byte	0x3f
	.zero		1


	//   ....[131]....
        /*08f4*/ 	.word	0x00007030
        /*08f8*/ 	.word	0x00000006
        /*08fc*/ 	.word	0x00000000
        /*0900*/ 	.short	0x010a
        /*0902*/ 	.byte	0x3f
	.zero		1


	//   ....[132]....
        /*0904*/ 	.word	0x00007080
        /*0908*/ 	.word	0x00000009
        /*090c*/ 	.word	0x00000000
        /*0910*/ 	.short	0x010a
        /*0912*/ 	.byte	0x3f
	.zero		1


	//   ....[133]....
        /*0914*/ 	.word	0x000070d0
        /*0918*/ 	.word	0x00000006
        /*091c*/ 	.word	0x00000000
        /*0920*/ 	.short	0x010a
        /*0922*/ 	.byte	0x3f
	.zero		1


	//----- nvinfo : EIATTR_NUM_MBARRIERS
	.align		4
.L_37:
        /*0924*/ 	.byte	0x03, 0x38
        /*0926*/ 	.short	0x003e


	//----- nvinfo : EIATTR_EXIT_INSTR_OFFSETS
	.align		4
        /*0928*/ 	.byte	0x04, 0x1c
        /*092a*/ 	.short	(.L_39 - .L_38)


	//   ....[0]....
.L_38:
        /*092c*/ 	.word	0x00001720


	//   ....[1]....
        /*0930*/ 	.word	0x00001780


	//   ....[2]....
        /*0934*/ 	.word	0x00004740


	//   ....[3]....
        /*0938*/ 	.word	0x00004770


	//   ....[4]....
        /*093c*/ 	.word	0x00006600


	//----- nvinfo : EIATTR_MAX_THREADS
	.align		4
.L_39:
        /*0940*/ 	.byte	0x04, 0x05
        /*0942*/ 	.short	(.L_41 - .L_40)
.L_40:
        /*0944*/ 	.word	0x00000180
        /*0948*/ 	.word	0x00000001
        /*094c*/ 	.word	0x00000001


	//----- nvinfo : EIATTR_CRS_STACK_SIZE
	.align		4
.L_41:
        /*0950*/ 	.byte	0x04, 0x1e
        /*0952*/ 	.short	(.L_43 - .L_42)
.L_42:
        /*0954*/ 	.word	0x00000000


	//----- nvinfo : EIATTR_CBANK_PARAM_SIZE
	.align		4
.L_43:
        /*0958*/ 	.byte	0x03, 0x19
        /*095a*/ 	.short	0x0470


	//----- nvinfo : EIATTR_PARAM_CBANK
	.align		4
        /*095c*/ 	.byte	0x04, 0x0a
        /*095e*/ 	.short	(.L_45 - .L_44)
	.align		4
.L_44:
        /*0960*/ 	.word	index@(.nv.constant0._ZN7cutlass13device_kernelINS_4gemm6kernel13GemmUniversalIN4cute5tupleIJiiiiEEENS1_10collective13CollectiveMmaINS1_34MainloopSm90TmaGmmaWarpSpecializedILi28ENS5_IJNS4_1CILi2EEENSA_ILi4EEENSA_ILi1EEEEEENS1_32KernelTmaWarpSpecializedPingpongEEENS5_IJNSA_ILi64EEESH_SH_EEEaNS5_IJlSD_lEEEaSJ_NS4_8TiledMMAINS4_8MMA_AtomIJNS4_4SM904GMMA26MMA_64x64x32_S32S8S8_SS_TNEEEENS4_6LayoutINS5_IJSD_SD_SD_EEENS5_IJNSA_ILi0EEESS_SS_EEEEENS5_IJNS4_10UnderscoreESV_SV_EEEEENS4_23SM90_TMA_LOAD_MULTICASTENS4_14ComposedLayoutINS4_7SwizzleILi2ELi4ELi3EEENS4_18smem_ptr_flag_bitsILi8EEENSQ_INS5_IJNSA_ILi8EEESH_EEENS5_IJSH_SD_EEEEEEEvNS4_8identityESY_S18_vS19_EENS_8epilogue10collective6detail29Sm90TmaWarpSpecializedAdapterINS1C_15DefaultEpilogueIaSJ_SJ_NS1B_6thread17LinearCombinationIaLi1EiiLNS1G_9ScaleType4KindE0ELNS_15FloatRoundStyleE2EaEENS1_15EpilogueDefaultEEEEEvvEEEEvNT_6ParamsE)
        /*0964*/ 	.short	0x0210
        /*0966*/ 	.short	0x0470


	//----- nvinfo : EIATTR_SW_WAR
	.align		4
.L_45:
        /*0968*/ 	.byte	0x04, 0x36
        /*096a*/ 	.short	(.L_47 - .L_46)
.L_46:
        /*096c*/ 	.word	0x00000008
.L_47:


//--------------------- .nv.callgraph             --------------------------
	.section	.nv.callgraph,"",@"SHT_CUDA_CALLGRAPH"
	.align	4
	.sectionentsize	8
	.align		4
        /*0000*/ 	.word	0x00000000
	.align		4
        /*0004*/ 	.word	0xffffffff
	.align		4
        /*0008*/ 	.word	index@(_ZN7cutlass13device_kernelINS_4gemm6kernel13GemmUniversalIN4cute5tupleIJiiiiEEENS1_10collective13CollectiveMmaINS1_34MainloopSm90TmaGmmaWarpSpecializedILi28ENS5_IJNS4_1CILi2EEENSA_ILi4EEENSA_ILi1EEEEEENS1_32KernelTmaWarpSpecializedPingpongEEENS5_IJNSA_ILi64EEESH_SH_EEEaNS5_IJlSD_lEEEaSJ_NS4_8TiledMMAINS4_8MMA_AtomIJNS4_4SM904GMMA26MMA_64x64x32_S32S8S8_SS_TNEEEENS4_6LayoutINS5_IJSD_SD_SD_EEENS5_IJNSA_ILi0EEESS_SS_EEEEENS5_IJNS4_10UnderscoreESV_SV_EEEEENS4_23SM90_TMA_LOAD_MULTICASTENS4_14ComposedLayoutINS4_7SwizzleILi2ELi4ELi3EEENS4_18smem_ptr_flag_bitsILi8EEENSQ_INS5_IJNSA_ILi8EEESH_EEENS5_IJSH_SD_EEEEEEEvNS4_8identityESY_S18_vS19_EENS_8epilogue10collective6detail29Sm90TmaWarpSpecializedAdapterINS1C_15DefaultEpilogueIaSJ_SJ_NS1B_6thread17LinearCombinationIaLi1EiiLNS1G_9ScaleType4KindE0ELNS_15FloatRoundStyleE2EaEENS1_15EpilogueDefaultEEEEEvvEEEEvNT_6ParamsE)
	.align		4
        /*000c*/ 	.word	index@(__assertfail)
	.align		4
        /*0010*/ 	.word	0x00000000
	.align		4
        /*0014*/ 	.word	0xfffffffe
	.align		4
        /*0018*/ 	.word	0x00000000
	.align		4
        /*001c*/ 	.word	0xfffffffd
	.align		4
        /*0020*/ 	.word	0x00000000
	.align		4
        /*0024*/ 	.word	0xfffffffc


//--------------------- .nv.constant4             --------------------------
	.section	.nv.constant4,"a",@progbits
	.align	8
	.align		8
.nv.constant4:
        /*0000*/ 	.dword	__assertfail
	.align		8
        /*0008*/ 	.dword	__unnamed_1
	.align		8
        /*0010*/ 	.dword	_ZN40_INTERNAL_28786acb_4_k_cu_ce6d5ba6_188944cuda3std3__45__cpo5beginE
	.align		8
        /*0018*/ 	.dword	_ZN40_INTERNAL_28786acb_4_k_cu_ce6d5ba6_188944cuda3std3__45__cpo3endE
	.align		8
        /*0020*/ 	.dword	_ZN40_INTERNAL_28786acb_4_k_cu_ce6d5ba6_188944cuda3std3__45__cpo6cbeginE
	.align		8
        /*0028*/ 	.dword	_ZN40_INTERNAL_28786acb_4_k_cu_ce6d5ba6_188944cuda3std3__45__cpo4cendE
	.align		8
        /*0030*/ 	.dword	_ZN40_INTERNAL_28786acb_4_k_cu_ce6d5ba6_188944cuda3std3__442_GLOBAL__N__28786acb_4_k_cu_ce6d5ba6_188946ignoreE
	.align		8
        /*0038*/ 	.dword	_ZN40_INTERNAL_28786acb_4_k_cu_ce6d5ba6_188944cuda3std3__419piecewise_constructE
	.align		8
        /*0040*/ 	.dword	_ZN40_INTERNAL_28786acb_4_k_cu_ce6d5ba6_188944cuda3std3__48in_placeE
	.align		8
        /*0048*/ 	.dword	_ZN40_INTERNAL_28786acb_4_k_cu_ce6d5ba6_188944cuda3std6ranges3__45__cpo4swapE
	.align		8
        /*0050*/ 	.dword	_ZN40_INTERNAL_28786acb_4_k_cu_ce6d5ba6_188944cuda3std6ranges3__45__cpo9iter_moveE
	.align		8
        /*0058*/ 	.dword	_ZN40_INTERNAL_28786acb_4_k_cu_ce6d5ba6_188944cute7productE
	.align		8
        /*0060*/ 	.dword	_ZN40_INTERNAL_28786acb_4_k_cu_ce6d5ba6_188944cute1_E
	.align		8
        /*0068*/ 	.dword	$str$22
	.align		8
        /*0070*/ 	.dword	$str$23


//--------------------- .text._ZN7cutlass13device_kernelINS_4gemm6kernel13GemmUniversalIN4cute5tupleIJiiiiEEENS1_10collective13CollectiveMmaINS1_34MainloopSm90TmaGmmaWarpSpecializedILi28ENS5_IJNS4_1CILi2EEENSA_ILi4EEENSA_ILi1EEEEEENS1_32KernelTmaWarpSpecializedPingpongEEENS5_IJNSA_ILi64EEESH_SH_EEEaNS5_IJlSD_lEEEaSJ_NS4_8TiledMMAINS4_8MMA_AtomIJNS4_4SM904GMMA26MMA_64x64x32_S32S8S8_SS_TNEEEENS4_6LayoutINS5_IJSD_SD_SD_EEENS5_IJNSA_ILi0EEESS_SS_EEEEENS5_IJNS4_10UnderscoreESV_SV_EEEEENS4_23SM90_TMA_LOAD_MULTICASTENS4_14ComposedLayoutINS4_7SwizzleILi2ELi4ELi3EEENS4_18smem_ptr_flag_bitsILi8EEENSQ_INS5_IJNSA_ILi8EEESH_EEENS5_IJSH_SD_EEEEEEEvNS4_8identityESY_S18_vS19_EENS_8epilogue10collective6detail29Sm90TmaWarpSpecializedAdapterINS1C_15DefaultEpilogueIaSJ_SJ_NS1B_6thread17LinearCombinationIaLi1EiiLNS1G_9ScaleType4KindE0ELNS_15FloatRoundStyleE2EaEENS1_15EpilogueDefaultEEEEEvvEEEEvNT_6ParamsE --------------------------
	.section	.text._ZN7cutlass13device_kernelINS_4gemm6kernel13GemmUniversalIN4cute5tupleIJiiiiEEENS1_10collective13CollectiveMmaINS1_34MainloopSm90TmaGmmaWarpSpecializedILi28ENS5_IJNS4_1CILi2EEENSA_ILi4EEENSA_ILi1EEEEEENS1_32KernelTmaWarpSpecializedPingpongEEENS5_IJNSA_ILi64EEESH_SH_EEEaNS5_IJlSD_lEEEaSJ_NS4_8TiledMMAINS4_8MMA_AtomIJNS4_4SM904GMMA26MMA_64x64x32_S32S8S8_SS_TNEEEENS4_6LayoutINS5_IJSD_SD_SD_EEENS5_IJNSA_ILi0EEESS_SS_EEEEENS5_IJNS4_10UnderscoreESV_SV_EEEEENS4_23SM90_TMA_LOAD_MULTICASTENS4_14ComposedLayoutINS4_7SwizzleILi2ELi4ELi3EEENS4_18smem_ptr_flag_bitsILi8EEENSQ_INS5_IJNSA_ILi8EEESH_EEENS5_IJSH_SD_EEEEEEEvNS4_8identityESY_S18_vS19_EENS_8epilogue10collective6detail29Sm90TmaWarpSpecializedAdapterINS1C_15DefaultEpilogueIaSJ_SJ_NS1B_6thread17LinearCombinationIaLi1EiiLNS1G_9ScaleType4KindE0ELNS_15FloatRoundStyleE2EaEENS1_15EpilogueDefaultEEEEEvvEEEEvNT_6ParamsE,"ax",@progbits
	.align	128
.text._ZN7cutlass13device_kernelINS_4gemm6kernel13GemmUniversalIN4cute5tupleIJiiiiEEENS1_10collective13CollectiveMmaINS1_34MainloopSm90TmaGmmaWarpSpecializedILi28ENS5_IJNS4_1CILi2EEENSA_ILi4EEENSA_ILi1EEEEEENS1_32KernelTmaWarpSpecializedPingpongEEENS5_IJNSA_ILi64EEESH_SH_EEEaNS5_IJlSD_lEEEaSJ_NS4_8TiledMMAINS4_8MMA_AtomIJNS4_4SM904GMMA26MMA_64x64x32_S32S8S8_SS_TNEEEENS4_6LayoutINS5_IJSD_SD_SD_EEENS5_IJNSA_ILi0EEESS_SS_EEEEENS5_IJNS4_10UnderscoreESV_SV_EEEEENS4_23SM90_TMA_LOAD_MULTICASTENS4_14ComposedLayoutINS4_7SwizzleILi2ELi4ELi3EEENS4_18smem_ptr_flag_bitsILi8EEENSQ_INS5_IJNSA_ILi8EEESH_EEENS5_IJSH_SD_EEEEEEEvNS4_8identityESY_S18_vS19_EENS_8epilogue10collective6detail29Sm90TmaWarpSpecializedAdapterINS1C_15DefaultEpilogueIaSJ_SJ_NS1B_6thread17LinearCombinationIaLi1EiiLNS1G_9ScaleType4KindE0ELNS_15FloatRoundStyleE2EaEENS1_15EpilogueDefaultEEEEEvvEEEEvNT_6ParamsE:
        .type           _ZN7cutlass13device_kernelINS_4gemm6kernel13GemmUniversalIN4cute5tupleIJiiiiEEENS1_10collective13CollectiveMmaINS1_34MainloopSm90TmaGmmaWarpSpecializedILi28ENS5_IJNS4_1CILi2EEENSA_ILi4EEENSA_ILi1EEEEEENS1_32KernelTmaWarpSpecializedPingpongEEENS5_IJNSA_ILi64EEESH_SH_EEEaNS5_IJlSD_lEEEaSJ_NS4_8TiledMMAINS4_8MMA_AtomIJNS4_4SM904GMMA26MMA_64x64x32_S32S8S8_SS_TNEEEENS4_6LayoutINS5_IJSD_SD_SD_EEENS5_IJNSA_ILi0EEESS_SS_EEEEENS5_IJNS4_10UnderscoreESV_SV_EEEEENS4_23SM90_TMA_LOAD_MULTICASTENS4_14ComposedLayoutINS4_7SwizzleILi2ELi4ELi3EEENS4_18smem_ptr_flag_bitsILi8EEENSQ_INS5_IJNSA_ILi8EEESH_EEENS5_IJSH_SD_EEEEEEEvNS4_8identityESY_S18_vS19_EENS_8epilogue10collective6detail29Sm90TmaWarpSpecializedAdapterINS1C_15DefaultEpilogueIaSJ_SJ_NS1B_6thread17LinearCombinationIaLi1EiiLNS1G_9ScaleType4KindE0ELNS_15FloatRoundStyleE2EaEENS1_15EpilogueDefaultEEEEEvvEEEEvNT_6ParamsE,@function
        .size           _ZN7cutlass13device_kernelINS_4gemm6kernel13GemmUniversalIN4cute5tupleIJiiiiEEENS1_10collective13CollectiveMmaINS1_34MainloopSm90TmaGmmaWarpSpecializedILi28ENS5_IJNS4_1CILi2EEENSA_ILi4EEENSA_ILi1EEEEEENS1_32KernelTmaWarpSpecializedPingpongEEENS5_IJNSA_ILi64EEESH_SH_EEEaNS5_IJlSD_lEEEaSJ_NS4_8TiledMMAINS4_8MMA_AtomIJNS4_4SM904GMMA26MMA_64x64x32_S32S8S8_SS_TNEEEENS4_6LayoutINS5_IJSD_SD_SD_EEENS5_IJNSA_ILi0EEESS_SS_EEEEENS5_IJNS4_10UnderscoreESV_SV_EEEEENS4_23SM90_TMA_LOAD_MULTICASTENS4_14ComposedLayoutINS4_7SwizzleILi2ELi4ELi3EEENS4_18smem_ptr_flag_bitsILi8EEENSQ_INS5_IJNSA_ILi8EEESH_EEENS5_IJSH_SD_EEEEEEEvNS4_8identityESY_S18_vS19_EENS_8epilogue10collective6detail29Sm90TmaWarpSpecializedAdapterINS1C_15DefaultEpilogueIaSJ_SJ_NS1B_6thread17LinearCombinationIaLi1EiiLNS1G_9ScaleType4KindE0ELNS_15FloatRoundStyleE2EaEENS1_15EpilogueDefaultEEEEEvvEEEEvNT_6ParamsE,(.L_x_190 - _ZN7cutlass13device_kernelINS_4gemm6kernel13GemmUniversalIN4cute5tupleIJiiiiEEENS1_10collective13CollectiveMmaINS1_34MainloopSm90TmaGmmaWarpSpecializedILi28ENS5_IJNS4_1CILi2EEENSA_ILi4EEENSA_ILi1EEEEEENS1_32KernelTmaWarpSpecializedPingpongEEENS5_IJNSA_ILi64EEESH_SH_EEEaNS5_IJlSD_lEEEaSJ_NS4_8TiledMMAINS4_8MMA_AtomIJNS4_4SM904GMMA26MMA_64x64x32_S32S8S8_SS_TNEEEENS4_6LayoutINS5_IJSD_SD_SD_EEENS5_IJNSA_ILi0EEESS_SS_EEEEENS5_IJNS4_10UnderscoreESV_SV_EEEEENS4_23SM90_TMA_LOAD_MULTICASTENS4_14ComposedLayoutINS4_7SwizzleILi2ELi4ELi3EEENS4_18smem_ptr_flag_bitsILi8EEENSQ_INS5_IJNSA_ILi8EEESH_EEENS5_IJSH_SD_EEEEEEEvNS4_8identityESY_S18_vS19_EENS_8epilogue10collective6detail29Sm90TmaWarpSpecializedAdapterINS1C_15DefaultEpilogueIaSJ_SJ_NS1B_6thread17LinearCombinationIaLi1EiiLNS1G_9ScaleType4KindE0ELNS_15FloatRoundStyleE2EaEENS1_15EpilogueDefaultEEEEEvvEEEEvNT_6ParamsE)
        .other          _ZN7cutlass13device_kernelINS_4gemm6kernel13GemmUniversalIN4cute5tupleIJiiiiEEENS1_10collective13CollectiveMmaINS1_34MainloopSm90TmaGmmaWarpSpecializedILi28ENS5_IJNS4_1CILi2EEENSA_ILi4EEENSA_ILi1EEEEEENS1_32KernelTmaWarpSpecializedPingpongEEENS5_IJNSA_ILi64EEESH_SH_EEEaNS5_IJlSD_lEEEaSJ_NS4_8TiledMMAINS4_8MMA_AtomIJNS4_4SM904GMMA26MMA_64x64x32_S32S8S8_SS_TNEEEENS4_6LayoutINS5_IJSD_SD_SD_EEENS5_IJNSA_ILi0EEESS_SS_EEEEENS5_IJNS4_10UnderscoreESV_SV_EEEEENS4_23SM90_TMA_LOAD_MULTICASTENS4_14ComposedLayoutINS4_7SwizzleILi2ELi4ELi3EEENS4_18smem_ptr_flag_bitsILi8EEENSQ_INS5_IJNSA_ILi8EEESH_EEENS5_IJSH_SD_EEEEEEEvNS4_8identityESY_S18_vS19_EENS_8epilogue10collective6detail29Sm90TmaWarpSpecializedAdapterINS1C_15DefaultEpilogueIaSJ_SJ_NS1B_6thread17LinearCombinationIaLi1EiiLNS1G_9ScaleType4KindE0ELNS_15FloatRoundStyleE2EaEENS1_15EpilogueDefaultEEEEEvvEEEEvNT_6ParamsE,@"STO_CUDA_ENTRY STV_DEFAULT"
_ZN7cutlass13device_kernelINS_4gemm6kernel13GemmUniversalIN4cute5tupleIJiiiiEEENS1_10collective13CollectiveMmaINS1_34MainloopSm90TmaGmmaWarpSpecializedILi28ENS5_IJNS4_1CILi2EEENSA_ILi4EEENSA_ILi1EEEEEENS1_32KernelTmaWarpSpecializedPingpongEEENS5_IJNSA_ILi64EEESH_SH_EEEaNS5_IJlSD_lEEEaSJ_NS4_8TiledMMAINS4_8MMA_AtomIJNS4_4SM904GMMA26MMA_64x64x32_S32S8S8_SS_TNEEEENS4_6LayoutINS5_IJSD_SD_SD_EEENS5_IJNSA_ILi0EEESS_SS_EEEEENS5_IJNS4_10UnderscoreESV_SV_EEEEENS4_23SM90_TMA_LOAD_MULTICASTENS4_14ComposedLayoutINS4_7SwizzleILi2ELi4ELi3EEENS4_18smem_ptr_flag_bitsILi8EEENSQ_INS5_IJNSA_ILi8EEESH_EEENS5_IJSH_SD_EEEEEEEvNS4_8identityESY_S18_vS19_EENS_8epilogue10collective6detail29Sm90TmaWarpSpecializedAdapterINS1C_15DefaultEpilogueIaSJ_SJ_NS1B_6thread17LinearCombinationIaLi1EiiLNS1G_9ScaleType4KindE0ELNS_15FloatRoundStyleE2EaEENS1_15EpilogueDefaultEEEEEvvEEEEvNT_6ParamsE:
[----:B------:R-:W0:Y:S02]  /*0000*/  LDC R1, c[0x0][0x28] ;  /* 0x00000a00ff017b82 */ /* 0x000e240000000800 */
[----:B0-----:R-:W-:Y:S01]  /*0010*/  VIADD R1, R1, 0xfffffff8 ;  /* 0xfffffff801017836 */ /* 0x001fe20000000000 */
[----:B------:R-:W0:Y:S01]  /*0020*/  S2R R4, SR_TID.X ;  /* 0x0000000000047919 */ /* 0x000e220000002100 */
[----:B------:R-:W-:Y:S01]  /*0030*/  ELECT P0, URZ, PT ;  /* 0x00000000003f782f */ /* 0x000fe20003800000 */
[----:B------:R-:W-:Y:S01]  /*0040*/  BSSY B0, `(.L_x_0) ;  /* 0x000000f000007945 */ /* 0x000fe20003800000 */
[--C-:B0-----:R-:W-:Y:S02]  /*0050*/  SHF.R.U32.HI R2, RZ, 0x5, R4.reuse ;  /* 0x00000005ff027819 */ /* 0x101fe40000011604 */
[----:B------:R-:W-:-:S03]  /*0060*/  SHF.R.U32.HI R7, RZ, 0x7, R4 ;  /* 0x00000007ff077819 */ /* 0x000fc60000011604 */
[----:B------:R-:W0:Y:S04]  /*0070*/  SHFL.IDX PT, R5, R2, RZ, 0x1f ;  /* 0x00001fff02057589 */ /* 0x000e2800000e0000 */
[----:B------:R1:W2:Y:S01]  /*0080*/  SHFL.IDX PT, R10, R7, RZ, 0x1f ;  /* 0x00001fff070a7589 */ /* 0x0002a200000e0000 */
[----:B0-----:R-:W-:-:S13]  /*0090*/  ISETP.NE.OR P0, PT, R5, RZ, !P0 ;  /* 0x000000ff0500720c */ /* 0x001fda0004705670 */
[----:B-12---:R-:W-:Y:S05]  /*00a0*/  @P0 BRA `(.L_x_1) ;  /* 0x0000000000200947 */ /* 0x006fea0003800000 */
[----:B------:R-:W-:Y:S02]  /*00b0*/  ULDC.64 UR4, c[0x0][0x198] ;  /* 0x0000660000047ab9 */ /* 0x000fe40000000a00 */
[----:B------:R-:W-:Y:S02]  /*00c0*/  UIADD3 UR6, UP0, UR4, 0xf0, URZ ;  /* 0x000000f004067890 */ /* 0x000fe4000ff1e03f */
[----:B------:R-:W-:Y:S02]  /*00d0*/  UIADD3 UR4, UP1, UR4, 0x1f0, URZ ;  /* 0x000001f004047890 */ /* 0x000fe4000ff3e03f */
[----:B------:R-:W-:Y:S02]  /*00e0*/  UIADD3.X UR7, URZ, UR5, URZ, UP0, !UPT ;  /* 0x000000053f077290 */ /* 0x000fe400087fe43f */
[----:B------:R-:W-:-:S07]  /*00f0*/  UIADD3.X UR5, URZ, UR5, URZ, UP1, !UPT ;  /* 0x000000053f057290 */ /* 0x000fce0008ffe43f */
[----:B------:R0:W-:Y:S02]  /*0100*/  UTMACCTL.PF [UR6] ;  /* 0x00000000060079b9 */ /* 0x0001e40008040000 */
[----:B------:R0:W-:Y:S02]  /*0110*/  UTMACCTL.PF [UR4] ;  /* 0x00000000040079b9 */ /* 0x0001e40008040000 */
[----:B0-----:R-:W-:Y:S01]  /*0120*/  NOP ;  /* 0x0000000000007918 */ /* 0x001fe20000000000 */
.L_x_1:
[----:B------:R-:W-:Y:S05]  /*0130*/  BSYNC B0 ;  /* 0x0000000000007941 */ /* 0x000fea0003800000 */
.L_x_0:
[----:B------:R-:W0:Y:S01]  /*0140*/  SHFL.IDX PT, R8, R2, RZ, 0x1f ;  /* 0x00001fff02087589 */ /* 0x000e2200000e0000 */
[----:B------:R-:W-:-:S04]  /*0150*/  SHF.R.S32.HI R3, RZ, 0x1f, R4 ;  /* 0x0000001fff037819 */ /* 0x000fc80000011404 */
[----:B------:R-:W-:Y:S02]  /*0160*/  LEA.HI R3, R3, R4, RZ, 0x7 ;  /* 0x0000000403037211 */ /* 0x000fe400078f38ff */
[----:B0-----:R-:W-:-:S13]  /*0170*/  ISETP.NE.AND P0, PT, R8, RZ, PT ;  /* 0x000000ff0800720c */ /* 0x001fda0003f05270 */
[----:B------:R-:W-:Y:S05]  /*0180*/  @P0 BRA `(.L_x_2) ;  /* 0x0000000400240947 */ /* 0x000fea0003800000 */
[----:B------:R-:W-:Y:S01]  /*0190*/  ELECT P0, URZ, PT ;  /* 0x00000000003f782f */ /* 0x000fe20003800000 */
[----:B------:R-:W-:-:S12]  /*01a0*/  BSSY B0, `(.L_x_2) ;  /* 0x0000047000007945 */ /* 0x000fd80003800000 */
[----:B------:R-:W-:Y:S05]  /*01b0*/  @!P0 BRA `(.L_x_3) ;  /* 0x0000000400148947 */ /* 0x000fea0003800000 */
[----:B------:R-:W0:Y:S01]  /*01c0*/  S2UR UR8, SR_CgaCtaId ;  /* 0x00000000000879c3 */ /* 0x000e220000008800 */
[----:B------:R-:W-:Y:S01]  /*01d0*/  UMOV UR4, 0x400 ;  /* 0x0000040000047882 */ /* 0x000fe20000000000 */
[----:B------:R-:W-:Y:S01]  /*01e0*/  UMOV UR5, 0x1 ;  /* 0x0000000100057882 */ /* 0x000fe20000000000 */
[----:B------:R-:W-:Y:S02]  /*01f0*/  UMOV UR6, 0x5 ;  /* 0x0000000500067882 */ /* 0x000fe40000000000 */
[----:B------:R-:W-:-:S04]  /*0200*/  UIADD3 UR6, -UR6, 0x100000, URZ ;  /* 0x0010000006067890 */ /* 0x000fc8000fffe13f */
[----:B------:R-:W-:Y:S02]  /*0210*/  USHF.L.U32 UR7, UR6, 0xb, URZ ;  /* 0x0000000b06077899 */ /* 0x000fe4000800063f */
[----:B------:R-:W-:Y:S02]  /*0220*/  USHF.L.U32 UR6, UR6, 0x1, URZ ;  /* 0x0000000106067899 */ /* 0x000fe4000800063f */
[----:B0-----:R-:W-:Y:S02]  /*0230*/  ULEA UR8, UR8, UR4, 0x18 ;  /* 0x0000000408087291 */ /* 0x001fe4000f8ec03f */
[----:B------:R-:W-:-:S04]  /*0240*/  UIADD3 UR4, -UR5, 0x100000, URZ ;  /* 0x0010000005047890 */ /* 0x000fc8000fffe13f */
[----:B------:R-:W-:Y:S02]  /*0250*/  USHF.L.U32 UR5, UR4, 0xb, URZ ;  /* 0x0000000b04057899 */ /* 0x000fe4000800063f */
[----:B------:R-:W-:Y:S01]  /*0260*/  USHF.L.U32 UR4, UR4, 0x1, URZ ;  /* 0x0000000104047899 */ /* 0x000fe2000800063f */
[----:B------:R-:W0:Y:S11]  /*0270*/  FENCE.VIEW.ASYNC.S ;  /* 0x00000000000073c6 */ /* 0x000e360000000000 */
[----:B0-----:R0:W1:Y:S01]  /*0280*/  SYNCS.EXCH.64 URZ, [UR8], UR4 ;  /* 0x00000004083f75b2 */ /* 0x0010620008000100 */
[----:B------:R0:W2:Y:S01]  /*0290*/  SYNCS.EXCH.64 URZ, [UR8+0xe0], UR6 ;  /* 0x0000e006083f75b2 */ /* 0x0000a20008000100 */
[----:B------:R0:W3:Y:S01]  /*02a0*/  SYNCS.EXCH.64 URZ, [UR8+0x8], UR4 ;  /* 0x00000804083f75b2 */ /* 0x0000e20008000100 */
[----:B------:R0:W4:Y:S01]  /*02b0*/  SYNCS.EXCH.64 URZ, [UR8+0xe8], UR6 ;  /* 0x0000e806083f75b2 */ /* 0x0001220008000100 */
[----:B------:R0:W0:Y:S01]  /*02c0*/  SYNCS.EXCH.64 URZ, [UR8+0x10], UR4 ;  /* 0x00001004083f75b2 */ /* 0x0000220008000100 */
        /* <DEDUP_REMOVED lines=51> */
[----:B-1234-:R-:W-:Y:S01]  /*0600*/  NOP ;  /* 0x0000000000007918 */ /* 0x01efe20000000000 */
.L_x_3:
[----:B0-----:R-:W-:Y:S05]  /*0610*/  BSYNC B0 ;  /* 0x0000000000007941 */ /* 0x001fea0003800000 */
.L_x_2:
[----:B------:R-:W0:Y:S01]  /*0620*/  SHFL.IDX PT, R13, R2, RZ, 0x1f ;  /* 0x00001fff020d7589 */ /* 0x000e2200000e0000 */
[----:B------:R-:W1:Y:S01]  /*0630*/  S2UR UR12, SR_CTAID.X ;  /* 0x00000000000c79c3 */ /* 0x000e620000002500 */
[----:B------:R-:W-:Y:S02]  /*0640*/  LOP3.LUT R3, R3, 0xffffff80, RZ, 0xc0, !PT ;  /* 0xffffff8003037812 */ /* 0x000fe400078ec0ff */
[----:B------:R-:W-:Y:S01]  /*0650*/  ELECT P0, URZ, PT ;  /* 0x00000000003f782f */ /* 0x000fe20003800000 */
[----:B------:R2:W3:Y:S01]  /*0660*/  SHFL.IDX PT, R12, R2, RZ, 0x1f ;  /* 0x00001fff020c7589 */ /* 0x0004e200000e0000 */
[----:B------:R-:W-:Y:S01]  /*0670*/  ELECT P1, URZ, PT ;  /* 0x00000000003f782f */ /* 0x000fe20003820000 */
[----:B------:R-:W-:Y:S01]  /*0680*/  NOP ;  /* 0x0000000000007918 */ /* 0x000fe20000000000 */
[----:B------:R-:W-:Y:S01]  /*0690*/  IMAD.IADD R3, R4, 0x1, -R3 ;  /* 0x0000000104037824 */ /* 0x000fe200078e0a03 */
[----:B------:R-:W4:Y:S01]  /*06a0*/  S2R R6, SR_CTAID.Y ;  /* 0x0000000000067919 */ /* 0x000f220000002600 */
[----:B------:R-:W-:Y:S01]  /*06b0*/  ULDC UR4, c[0x0][0x150] ;  /* 0x0000540000047ab9 */ /* 0x000fe20000000800 */
[----:B------:R-:W5:Y:S01]  /*06c0*/  LDC R14, c[0x0][0x144] ;  /* 0x00005100ff0e7b82 */ /* 0x000f620000000800 */
[----:B------:R-:W-:Y:S01]  /*06d0*/  UMOV UR11, 0x80 ;  /* 0x00000080000b7882 */ /* 0x000fe20000000000 */
[----:B------:R-:W-:Y:S01]  /*06e0*/  SHF.R.S32.HI R0, RZ, 0x1f, R3 ;  /* 0x0000001fff007819 */ /* 0x000fe20000011403 */
[----:B------:R-:W-:Y:S01]  /*06f0*/  NOP ;  /* 0x0000000000007918 */ /* 0x000fe20000000000 */
[C---:B------:R-:W-:Y:S01]  /*0700*/  VIADD R35, R10.reuse, 0xffffffff ;  /* 0xffffffff0a237836 */ /* 0x040fe20000000000 */
[----:B------:R-:W-:Y:S01]  /*0710*/  ISETP.NE.AND P4, PT, R10, RZ, PT ;  /* 0x000000ff0a00720c */ /* 0x000fe20003f85270 */
[----:B------:R-:W-:Y:S01]  /*0720*/  IMAD.MOV.U32 R57, RZ, RZ, 0x1 ;  /* 0x00000001ff397424 */ /* 0x000fe200078e00ff */
[----:B------:R-:W-:Y:S01]  /*0730*/  LEA.HI R9, R0, R3, RZ, 0x3 ;  /* 0x0000000300097211 */ /* 0x000fe200078f18ff */
[----:B------:R-:W5:Y:S01]  /*0740*/  LDC R15, c[0x0][0x140] ;  /* 0x00005000ff0f7b82 */ /* 0x000f620000000800 */
[----:B------:R-:W-:-:S02]  /*0750*/  ISETP.GE.U32.AND P6, PT, R35, 0x2, PT ;  /* 0x000000022300780c */ /* 0x000fc40003fc6070 */
[--C-:B------:R-:W-:Y:S02]  /*0760*/  SHF.R.S32.HI R11, RZ, 0x3, R9.reuse ;  /* 0x00000003ff0b7819 */ /* 0x100fe40000011409 */
[----:B--2---:R-:W-:Y:S02]  /*0770*/  SHF.R.S32.HI R2, RZ, 0x1f, R9 ;  /* 0x0000001fff027819 */ /* 0x004fe40000011409 */
[----:B------:R-:W-:Y:S01]  /*0780*/  SHF.R.S32.HI R9, RZ, 0x1f, R8 ;  /* 0x0000001fff097819 */ /* 0x000fe20000011408 */
[----:B------:R-:W2:Y:S01]  /*0790*/  LDC R25, c[0x0][0x148] ;  /* 0x00005200ff197b82 */ /* 0x000ea20000000800 */
[----:B0-----:R-:W-:Y:S02]  /*07a0*/  ISETP.NE.OR P0, PT, R13, RZ, !P0 ;  /* 0x000000ff0d00720c */ /* 0x001fe40004705670 */
[----:B-1----:R-:W-:Y:S02]  /*07b0*/  I2FP.F32.U32 R13, UR12 ;  /* 0x0000000c000d7c45 */ /* 0x002fe40008201000 */
[----:B------:R-:W-:-:S02]  /*07c0*/  LEA.HI R2, R2, R11, RZ, 0x2 ;  /* 0x0000000b02027211 */ /* 0x000fc400078f10ff */
[----:B------:R-:W-:Y:S01]  /*07d0*/  LEA.HI R9, R9, R8, RZ, 0x2 ;  /* 0x0000000809097211 */ /* 0x000fe200078f10ff */
[----:B------:R-:W-:Y:S01]  /*07e0*/  FMUL R13, R13, UR4 ;  /* 0x000000040d0d7c20 */ /* 0x000fe20008400000 */
[----:B---3--:R-:W-:Y:S01]  /*07f0*/  ISETP.NE.OR P1, PT, R12, RZ, !P1 ;  /* 0x000000ff0c00720c */ /* 0x008fe20004f25670 */
[----:B------:R-:W-:Y:S01]  /*0800*/  ULDC UR4, c[0x0][0x154] ;  /* 0x0000550000047ab9 */ /* 0x000fe20000000800 */
[----:B------:R-:W-:Y:S02]  /*0810*/  LOP3.LUT R12, R2, 0xfffffffc, RZ, 0xc0, !PT ;  /* 0xfffffffc020c7812 */ /* 0x000fe400078ec0ff */
[----:B------:R-:W-:Y:S01]  /*0820*/  LOP3.LUT R9, R9, 0x3ffffffc, RZ, 0xc0, !PT ;  /* 0x3ffffffc09097812 */ /* 0x000fe200078ec0ff */
[----:B------:R-:W0:Y:S01]  /*0830*/  F2I.U32.TRUNC.NTZ R13, R13 ;  /* 0x0000000d000d7305 */ /* 0x000e22000020f000 */
[----:B------:R-:W-:Y:S01]  /*0840*/  SHF.R.S32.HI R2, RZ, 0x1f, R5 ;  /* 0x0000001fff027819 */ /* 0x000fe20000011405 */
[----:B------:R-:W-:Y:S01]  /*0850*/  IMAD.IADD R12, R11, 0x1, -R12 ;  /* 0x000000010b0c7824 */ /* 0x000fe200078e0a0c */
[----:B------:R-:W-:Y:S01]  /*0860*/  VOTEU.ALL UP1, P0 ;  /* 0x00000000003f7886 */ /* 0x000fe20000020000 */
[----:B------:R-:W-:Y:S01]  /*0870*/  IMAD.IADD R9, R8, 0x1, -R9 ;  /* 0x0000000108097824 */ /* 0x000fe200078e0a09 */
[----:B------:R-:W-:Y:S01]  /*0880*/  LEA.HI R2, R2, R5, RZ, 0x2 ;  /* 0x0000000502027211 */ /* 0x000fe200078f10ff */
[----:B------:R-:W-:Y:S01]  /*0890*/  VOTEU.ALL UP0, P0 ;  /* 0x00000000003f7886 */ /* 0x000fe20000000000 */
[----:B----4-:R-:W-:Y:S01]  /*08a0*/  I2FP.F32.U32 R8, R6 ;  /* 0x0000000600087245 */ /* 0x010fe20000201000 */
[----:B------:R-:W-:Y:S01]  /*08b0*/  IMAD R9, R9, 0x4, R12 ;  /* 0x0000000409097824 */ /* 0x000fe200078e020c */
[----:B------:R-:W-:Y:S01]  /*08c0*/  LOP3.LUT R2, R2, 0xfffffffc, RZ, 0xc0, !PT ;  /* 0xfffffffc02027812 */ /* 0x000fe200078ec0ff */
[----:B------:R-:W-:Y:S01]  /*08d0*/  VOTEU.ALL UP2, P1 ;  /* 0x00000000003f7886 */ /* 0x000fe20000840000 */
[----:B------:R-:W1:Y:S01]  /*08e0*/  @!UP1 S2UR UR7, SR_CgaCtaId ;  /* 0x00000000000799c3 */ /* 0x000e620000008800 */
[----:B------:R-:W-:Y:S01]  /*08f0*/  FMUL R8, R8, UR4 ;  /* 0x0000000408087c20 */ /* 0x000fe20008400000 */
[----:B------:R-:W-:Y:S01]  /*0900*/  IMAD.SHL.U32 R56, R9, 0x4, RZ ;  /* 0x0000000409387824 */ /* 0x000fe200078e00ff */
[----:B------:R-:W-:Y:S01]  /*0910*/  UMOV UR4, 0x20 ;  /* 0x0000002000047882 */ /* 0x000fe20000000000 */
[----:B------:R-:W-:Y:S01]  /*0920*/  IMAD.IADD R5, R5, 0x1, -R2 ;  /* 0x0000000105057824 */ /* 0x000fe200078e0a02 */
[----:B------:R-:W-:Y:S01]  /*0930*/  LEA.HI R2, R9, R9, RZ, 0x1 ;  /* 0x0000000909027211 */ /* 0x000fe200078f08ff */
[----:B0-----:R-:W-:Y:S01]  /*0940*/  IMAD.MOV R13, RZ, RZ, -R13 ;  /* 0x000000ffff0d7224 */ /* 0x001fe200078e0a0d */
[----:B------:R-:W0:Y:S01]  /*0950*/  F2I.U32.TRUNC.NTZ R8, R8 ;  /* 0x0000000800087305 */ /* 0x000e22000020f000 */
[----:B------:R-:W3:Y:S01]  /*0960*/  @!UP2 S2UR UR10, SR_CgaCtaId ;  /* 0x00000000000aa9c3 */ /* 0x000ee20000008800 */
[----:B------:R-:W-:Y:S01]  /*0970*/  LOP3.LUT R2, R2, 0xfffffffe, RZ, 0xc0, !PT ;  /* 0xfffffffe02027812 */ /* 0x000fe200078ec0ff */
[----:B-----5:R-:W-:Y:S01]  /*0980*/  IMAD R21, R14, R13, UR12 ;  /* 0x0000000c0e157e24 */ /* 0x020fe2000f8e020d */
[----:B------:R-:W-:Y:S01]  /*0990*/  @!UP1 UMOV UR6, 0x400 ;  /* 0x0000040000069882 */ /* 0x000fe20000000000 */
[----:B------:R-:W-:-:S04]  /*09a0*/  @!UP1 UIADD3 UR4, -UR4, 0x100000, URZ ;  /* 0x0010000004049890 */ /* 0x000fc8000fffe13f */
[----:B------:R-:W-:Y:S02]  /*09b0*/  @!UP1 USHF.L.U32 UR5, UR4, 0xb, URZ ;  /* 0x0000000b04059899 */ /* 0x000fe4000800063f */
[----:B------:R-:W-:Y:S01]  /*09c0*/  @!UP1 USHF.L.U32 UR4, UR4, 0x1, URZ ;  /* 0x0000000104049899 */ /* 0x000fe2000800063f */
[C---:B------:R-:W-:Y:S01]  /*09d0*/  LOP3.LUT R56, R9.reuse, 0xc, R56, 0x78, !PT ;  /* 0x0000000c09387812 */ /* 0x040fe200078e7838 */
[----:B------:R-:W-:Y:S01]  /*09e0*/  IMAD.IADD R2, R9, 0x1, -R2 ;  /* 0x0000000109027824 */ /* 0x000fe200078e0a02 */
[----:B------:R-:W-:Y:S01]  /*09f0*/  @!UP2 UMOV UR9, 0x400 ;  /* 0x000004000009a882 */ /* 0x000fe20000000000 */
[----:B------:R-:W-:Y:S01]  /*0a00*/  VOTEU.ALL UP3, P1 ;  /* 0x00000000003f7886 */ /* 0x000fe20000860000 */
[----:B------:R-:W-:Y:S01]  /*0a10*/  VOTEU.ALL UP4, P1 ;  /* 0x00000000003f7886 */ /* 0x000fe20000880000 */
[----:B------:R-:W-:Y:S01]  /*0a20*/  VOTEU.ALL UP5, P1 ;  /* 0x00000000003f7886 */ /* 0x000fe200008a0000 */
[----:B------:R-:W-:Y:S01]  /*0a30*/  ISETP.NE.AND P3, PT, R2, R21, PT ;  /* 0x000000150200720c */ /* 0x000fe20003f65270 */
[----:B------:R4:W4:Y:S01]  /*0a40*/  SHFL.IDX PT, R14, R7, RZ, 0x1f ;  /* 0x00001fff070e7589 */ /* 0x00092200000e0000 */
[----:B------:R-:W-:Y:S01]  /*0a50*/  ISETP.EQ.U32.AND P2, PT, R15, 0x1, PT ;  /* 0x000000010f00780c */ /* 0x000fe20003f42070 */
[----:B0-----:R-:W-:Y:S01]  /*0a60*/  IMAD.MOV R20, RZ, RZ, -R8 ;  /* 0x000000ffff147224 */ /* 0x001fe200078e0a08 */
[----:B-1----:R-:W-:-:S02]  /*0a70*/  @!UP1 ULEA UR8, UR7, UR6, 0x18 ;  /* 0x0000000607089291 */ /* 0x002fc4000f8ec03f */
[----:B------:R-:W-:-:S04]  /*0a80*/  @!UP2 UIADD3 UR6, -UR11, 0x100000, URZ ;  /* 0x001000000b06a890 */ /* 0x000fc8000fffe13f */
[----:B------:R-:W-:Y:S02]  /*0a90*/  @!UP2 USHF.L.U32 UR7, UR6, 0xb, URZ ;  /* 0x0000000b0607a899 */ /* 0x000fe4000800063f */
[----:B------:R-:W-:Y:S01]  /*0aa0*/  @!UP2 USHF.L.U32 UR6, UR6, 0x1, URZ ;  /* 0x000000010606a899 */ /* 0x000fe2000800063f */
[----:B--2---:R-:W-:Y:S01]  /*0ab0*/  IMAD R9, R25, R20, R6 ;  /* 0x0000001419097224 */ /* 0x004fe200078e0206 */
[----:B------:R-:W-:Y:S01]  /*0ac0*/  VOTEU.ALL UP1, P0 ;  /* 0x00000000003f7886 */ /* 0x000fe20000020000 */
[----:B------:R-:W-:Y:S01]  /*0ad0*/  LOP3.LUT P0, RZ, R3, 0x7, RZ, 0xc0, !PT ;  /* 0x0000000703ff7812 */ /* 0x000fe2000780c0ff */
[----:B---3--:R-:W-:Y:S01]  /*0ae0*/  @!UP2 ULEA UR9, UR10, UR9, 0x18 ;  /* 0x000000090a09a291 */ /* 0x008fe2000f8ec03f */
[----:B------:R-:W-:Y:S01]  /*0af0*/  @P3 LEA.HI R2, R56, R56, RZ, 0x1 ;  /* 0x0000003838023211 */ /* 0x000fe200078f08ff */
[----:B------:R-:W-:Y:S01]  /*0b00*/  VOTEU.ALL UP2, P1 ;  /* 0x00000000003f7886 */ /* 0x000fe20000840000 */
[----:B------:R-:W-:Y:S01]  /*0b10*/  ISETP.NE.AND P1, PT, R5, 0x3, PT ;  /* 0x000000030500780c */ /* 0x000fe20003f25270 */
[----:B------:R-:W0:Y:S02]  /*0b20*/  FENCE.VIEW.ASYNC.S ;  /* 0x00000000000073c6 */ /* 0x000e240000000000 */
[----:B0-----:R0:W1:Y:S01]  /*0b30*/  @!UP0 SYNCS.EXCH.64 URZ, [UR8+0x1f0], UR4 ;  /* 0x0001f004083f85b2 */ /* 0x0010620008000100 */
[----:B------:R-:W-:-:S02]  /*0b40*/  @P3 SHF.R.S32.HI R2, RZ, 0x1, R2 ;  /* 0x00000001ff023819 */ /* 0x000fc40000011402 */
[----:B------:R-:W-:Y:S02]  /*0b50*/  ISETP.EQ.OR P1, PT, R5, RZ, !P1 ;  /* 0x000000ff0500720c */ /* 0x000fe40004f22670 */
[----:B------:R-:W-:Y:S02]  /*0b60*/  @P3 ISETP.NE.AND P5, PT, R2, R9, PT ;  /* 0x000000090200320c */ /* 0x000fe40003fa5270 */
[----:B------:R-:W-:Y:S02]  /*0b70*/  ISETP.LT.U32.AND P0, PT, R56, 0x8, !P0 ;  /* 0x000000083800780c */ /* 0x000fe40004701070 */
[----:B------:R-:W-:Y:S02]  /*0b80*/  ISETP.EQ.AND P1, PT, R10, RZ, P1 ;  /* 0x000000ff0a00720c */ /* 0x000fe40000f22270 */
[----:B------:R-:W-:Y:S02]  /*0b90*/  SEL R2, RZ, 0x1, !P0 ;  /* 0x00000001ff027807 */ /* 0x000fe40004000000 */
[----:B------:R-:W-:-:S02]  /*0ba0*/  @P3 SEL R57, RZ, 0x1, P5 ;  /* 0x00000001ff393807 */ /* 0x000fc40002800000 */
[----:B------:R-:W-:Y:S01]  /*0bb0*/  SEL R16, RZ, 0x1, !P1 ;  /* 0x00000001ff107807 */ /* 0x000fe20004800000 */
[----:B------:R0:W2:Y:S01]  /*0bc0*/  @!UP1 SYNCS.EXCH.64 URZ, [UR8+0x1f8], UR4 ;  /* 0x0001f804083f95b2 */ /* 0x0000a20008000100 */
[----:B------:R-:W-:Y:S01]  /*0bd0*/  NOP ;  /* 0x0000000000007918 */ /* 0x000fe20000000000 */
[----:B------:R-:W-:Y:S02]  /*0be0*/  LOP3.LUT R57, R57, R2, RZ, 0xc0, !PT ;  /* 0x0000000239397212 */ /* 0x000fe400078ec0ff */
[----:B------:R-:W-:Y:S01]  /*0bf0*/  SEL R16, R16, 0x2, P6 ;  /* 0x0000000210107807 */ /* 0x000fe20003000000 */
[----:B------:R0:W3:Y:S01]  /*0c00*/  @!UP2 SYNCS.EXCH.64 URZ, [UR9+0x1d0], UR6 ;  /* 0x0001d006093fa5b2 */ /* 0x0000e20008000100 */
[----:B------:R0:W0:Y:S01]  /*0c10*/  @!UP3 SYNCS.EXCH.64 URZ, [UR9+0x1d8], UR6 ;  /* 0x0001d806093fb5b2 */ /* 0x0000220008000100 */
[----:B------:R0:W0:Y:S01]  /*0c20*/  @!UP4 SYNCS.EXCH.64 URZ, [UR9+0x1e0], UR6 ;  /* 0x0001e006093fc5b2 */ /* 0x0000220008000100 */
[----:B------:R0:W0:Y:S01]  /*0c30*/  @!UP5 SYNCS.EXCH.64 URZ, [UR9+0x1e8], UR6 ;  /* 0x0001e806093fd5b2 */ /* 0x0000220008000100 */
[----:B------:R-:W-:Y:S01]  /*0c40*/  NOP ;  /* 0x0000000000007918 */ /* 0x000fe20000000000 */
[----:B-1--4-:R-:W-:Y:S05]  /*0c50*/  @!P2 BRA `(.L_x_4) ;  /* 0x000000000008a947 */ /* 0x012fea0003800000 */
[----:B0-23--:R-:W-:Y:S01]  /*0c60*/  UCGABAR_ARV ;  /* 0x00000000000079c7 */ /* 0x00dfe20008000000 */
[----:B------:R-:W-:Y:S05]  /*0c70*/  BRA `(.L_x_5) ;  /* 0x0000000000047947 */ /* 0x000fea0003800000 */
.L_x_4:
[----:B0-23--:R-:W-:Y:S01]  /*0c80*/  NOP ;  /* 0x0000000000007918 */ /* 0x00dfe20000000000 */
.L_x_5:
[----:B------:R-:W-:Y:S01]  /*0c90*/  ULDC.64 UR4, c[0x0][0x598] ;  /* 0x0001660000047ab9 */ /* 0x000fe20000000a00 */
[----:B------:R-:W-:Y:S01]  /*0ca0*/  ULDC.64 UR36, c[0x0][0x208] ;  /* 0x0000820000247ab9 */ /* 0x000fe20000000a00 */
[----:B------:R-:W-:-:S04]  /*0cb0*/  ISETP.NE.U32.AND P0, PT, RZ, UR4, PT ;  /* 0x00000004ff007c0c */ /* 0x000fc8000bf05070 */
[----:B------:R-:W-:-:S13]  /*0cc0*/  ISETP.NE.AND.EX P0, PT, RZ, UR5, PT, P0 ;  /* 0x00000005ff007c0c */ /* 0x000fda000bf05300 */
[----:B------:R-:W-:Y:S05]  /*0cd0*/  @!P0 BRA `(.L_x_6) ;  /* 0x00000000001c8947 */ /* 0x000fea0003800000 */
[----:B------:R-:W0:Y:S02]  /*0ce0*/  LDC.64 R8, c[0x0][0x598] ;  /* 0x00016600ff087b82 */ /* 0x000e240000000a00 */
[----:B0-----:R-:W2:Y:S02]  /*0cf0*/  LDG.E.64 R8, desc[UR36][R8.64] ;  /* 0x0000002408087981 */ /* 0x001ea4000c1e1b00 */
[----:B--2---:R-:W-:-:S04]  /*0d00*/  ISETP.NE.U32.AND P0, PT, R8, RZ, PT ;  /* 0x000000ff0800720c */ /* 0x004fc80003f05070 */
[----:B------:R-:W-:-:S13]  /*0d10*/  ISETP.NE.AND.EX P0, PT, R9, RZ, PT, P0 ;  /* 0x000000ff0900720c */ /* 0x000fda0003f05300 */
[----:B------:R-:W-:Y:S05]  /*0d20*/  @!P0 BRA `(.L_x_6) ;  /* 0x0000000000088947 */ /* 0x000fea0003800000 */
[----:B------:R0:W5:Y:S01]  /*0d30*/  LD.E R58, desc[UR36][R8.64] ;  /* 0x00000024083a7980 */ /* 0x000162000c101900 */
[----:B------:R-:W-:Y:S05]  /*0d40*/  BRA `(.L_x_7) ;  /* 0x0000000000247947 */ /* 0x000fea0003800000 */
.L_x_6:
[----:B------:R-:W-:Y:S02]  /*0d50*/  ULDC.64 UR4, c[0x0][0x588] ;  /* 0x0001620000047ab9 */ /* 0x000fe40000000a00 */
[----:B------:R-:W-:-:S04]  /*0d60*/  ISETP.NE.U32.AND P0, PT, RZ, UR4, PT ;  /* 0x00000004ff007c0c */ /* 0x000fc8000bf05070 */
[----:B------:R-:W-:-:S13]  /*0d70*/  ISETP.NE.AND.EX P0, PT, RZ, UR5, PT, P0 ;  /* 0x00000005ff007c0c */ /* 0x000fda000bf05300 */
[----:B------:R-:W-:Y:S05]  /*0d80*/  @!P0 BRA `(.L_x_8) ;  /* 0x00000000000c8947 */ /* 0x000fea0003800000 */
[----:B------:R-:W0:Y:S02]  /*0d90*/  LDC.64 R58, c[0x0][0x588] ;  /* 0x00016200ff3a7b82 */ /* 0x000e240000000a00 */
[----:B0-----:R1:W5:Y:S01]  /*0da0*/  LDG.E R58, desc[UR36][R58.64] ;  /* 0x000000243a3a7981 */ /* 0x001362000c1e1900 */
[----:B------:R-:W-:Y:S05]  /*0db0*/  BRA `(.L_x_7) ;  /* 0x0000000000087947 */ /* 0x000fea0003800000 */
.L_x_8:
[----:B------:R-:W-:Y:S02]  /*0dc0*/  ULDC UR4, c[0x0][0x580] ;  /* 0x0001600000047ab9 */ /* 0x000fe40000000800 */
[----:B------:R-:W-:-:S07]  /*0dd0*/  IMAD.U32 R58, RZ, RZ, UR4 ;  /* 0x00000004ff3a7e24 */ /* 0x000fce000f8e00ff */
.L_x_7:
[----:B------:R-:W-:Y:S02]  /*0de0*/  ULDC.64 UR4, c[0x0][0x5a0] ;  /* 0x0001680000047ab9 */ /* 0x000fe40000000a00 */
[----:B------:R-:W-:-:S04]  /*0df0*/  ISETP.NE.U32.AND P0, PT, RZ, UR4, PT ;  /* 0x00000004ff007c0c */ /* 0x000fc8000bf05070 */
[----:B------:R-:W-:-:S13]  /*0e00*/  ISETP.NE.AND.EX P0, PT, RZ, UR5, PT, P0 ;  /* 0x00000005ff007c0c */ /* 0x000fda000bf05300 */
[----:B------:R-:W-:Y:S05]  /*0e10*/  @!P0 BRA `(.L_x_9) ;  /* 0x00000000001c8947 */ /* 0x000fea0003800000 */
[----:B0-----:R-:W0:Y:S02]  /*0e20*/  LDC.64 R8, c[0x0][0x5a0] ;  /* 0x00016800ff087b82 */ /* 0x001e240000000a00 */
[----:B0-----:R-:W2:Y:S02]  /*0e30*/  LDG.E.64 R8, desc[UR36][R8.64] ;  /* 0x0000002408087981 */ /* 0x001ea4000c1e1b00 */
[----:B--2---:R-:W-:-:S04]  /*0e40*/  ISETP.NE.U32.AND P0, PT, R8, RZ, PT ;  /* 0x000000ff0800720c */ /* 0x004fc80003f05070 */
[----:B------:R-:W-:-:S13]  /*0e50*/  ISETP.NE.AND.EX P0, PT, R9, RZ, PT, P0 ;  /* 0x000000ff0900720c */ /* 0x000fda0003f05300 */
[----:B------:R-:W-:Y:S05]  /*0e60*/  @!P0 BRA `(.L_x_9) ;  /* 0x0000000000088947 */ /* 0x000fea0003800000 */
[----:B-1----:R0:W5:Y:S01]  /*0e70*/  LD.E R59, desc[UR36][R8.64] ;  /* 0x00000024083b7980 */ /* 0x002162000c101900 */
[----:B------:R-:W-:Y:S05]  /*0e80*/  BRA `(.L_x_10) ;  /* 0x0000000000247947 */ /* 0x000fea0003800000 */
.L_x_9:
[----:B------:R-:W-:Y:S02]  /*0e90*/  ULDC.64 UR4, c[0x0][0x590] ;  /* 0x0001640000047ab9 */ /* 0x000fe40000000a00 */
[----:B------:R-:W-:-:S04]  /*0ea0*/  ISETP.NE.U32.AND P0, PT, RZ, UR4, PT ;  /* 0x00000004ff007c0c */ /* 0x000fc8000bf05070 */
[----:B------:R-:W-:-:S13]  /*0eb0*/  ISETP.NE.AND.EX P0, PT, RZ, UR5, PT, P0 ;  /* 0x00000005ff007c0c */ /* 0x000fda000bf05300 */
[----:B------:R-:W-:Y:S05]  /*0ec0*/  @!P0 BRA `(.L_x_11) ;  /* 0x00000000000c8947 */ /* 0x000fea0003800000 */
[----:B0-----:R-:W1:Y:S02]  /*0ed0*/  LDC.64 R8, c[0x0][0x590] ;  /* 0x00016400ff087b82 */ /* 0x001e640000000a00 */
[----:B-1----:R1:W5:Y:S01]  /*0ee0*/  LDG.E R59, desc[UR36][R8.64] ;  /* 0x00000024083b7981 */ /* 0x002362000c1e1900 */
[----:B------:R-:W-:Y:S05]  /*0ef0*/  BRA `(.L_x_10) ;  /* 0x0000000000087947 */ /* 0x000fea0003800000 */
.L_x_11:
[----:B------:R-:W-:Y:S02]  /*0f00*/  ULDC UR4, c[0x0][0x584] ;  /* 0x0001610000047ab9 */ /* 0x000fe40000000800 */
[----:B-1----:R-:W-:-:S07]  /*0f10*/  IMAD.U32 R59, RZ, RZ, UR4 ;  /* 0x00000004ff3b7e24 */ /* 0x002fce000f8e00ff */
.L_x_10:
[----:B------:R-:W2:Y:S01]  /*0f20*/  LDC R2, c[0x0][0x65c] ;  /* 0x00019700ff027b82 */ /* 0x000ea20000000800 */
[----:B------:R-:W-:Y:S01]  /*0f30*/  ULDC UR6, c[0x0][0x28c] ;  /* 0x0000a30000067ab9 */ /* 0x000fe20000000800 */
[----:B------:R-:W-:Y:S01]  /*0f40*/  ISETP.NE.AND P0, PT, R10, 0x2, PT ;  /* 0x000000020a00780c */ /* 0x000fe20003f05270 */
[----:B------:R-:W-:Y:S01]  /*0f50*/  UIADD3 UR6, UR6, 0x3f, URZ ;  /* 0x0000003f06067890 */ /* 0x000fe2000fffe03f */
[----:B01----:R-:W-:Y:S01]  /*0f60*/  IMAD.U32 R8, RZ, RZ, UR12 ;  /* 0x0000000cff087e24 */ /* 0x003fe2000f8e00ff */
[----:B------:R-:W-:Y:S01]  /*0f70*/  UMOV UR39, URZ ;  /* 0x0000003f00277c82 */ /* 0x000fe20008000000 */
[----:B------:R-:W-:Y:S01]  /*0f80*/  IMAD.MOV.U32 R9, RZ, RZ, RZ ;  /* 0x000000ffff097224 */ /* 0x000fe200078e00ff */
[----:B------:R-:W-:Y:S01]  /*0f90*/  USHF.R.S32.HI UR7, URZ, 0x1f, UR6 ;  /* 0x0000001f3f077899 */ /* 0x000fe20008011406 */
[----:B------:R-:W-:Y:S01]  /*0fa0*/  UMOV UR38, URZ ;  /* 0x0000003f00267c82 */ /* 0x000fe20008000000 */
[----:B------:R-:W-:Y:S02]  /*0fb0*/  ULDC.64 UR8, c[0x0][0x650] ;  /* 0x0001940000087ab9 */ /* 0x000fe40000000a00 */
[----:B------:R-:W-:-:S04]  /*0fc0*/  ULEA.HI UR7, UR7, UR6, URZ, 0x6 ;  /* 0x0000000607077291 */ /* 0x000fc8000f8f303f */
[----:B------:R-:W-:Y:S01]  /*0fd0*/  USHF.R.S32.HI UR40, URZ, 0x6, UR7 ;  /* 0x000000063f287899 */ /* 0x000fe20008011407 */
[----:B--2---:R-:W-:-:S13]  /*0fe0*/  ISETP.NE.AND P1, PT, R2, 0x1, PT ;  /* 0x000000010200780c */ /* 0x004fda0003f25270 */
[----:B------:R-:W0:Y:S01]  /*0ff0*/  @P1 LDC R19, c[0x0][0x10] ;  /* 0x00000400ff131b82 */ /* 0x000e220000000800 */
[----:B------:R-:W-:Y:S02]  /*1000*/  @P1 IMAD.MOV.U32 R7, RZ, RZ, RZ ;  /* 0x000000ffff071224 */ /* 0x000fe400078e00ff */
[----:B------:R-:W-:-:S05]  /*1010*/  @P1 IMAD.MOV.U32 R17, RZ, RZ, RZ ;  /* 0x000000ffff111224 */ /* 0x000fca00078e00ff */
[----:B------:R-:W1:Y:S01]  /*1020*/  @!P1 LDC R11, c[0x0][0xc] ;  /* 0x00000300ff0b9b82 */ /* 0x000e620000000800 */
[----:B------:R-:W-:Y:S01]  /*1030*/  ULDC UR4, c[0x0][0xc] ;  /* 0x0000030000047ab9 */ /* 0x000fe20000000800 */
[----:B------:R-:W-:Y:S02]  /*1040*/  ULDC UR5, c[0x0][0x10] ;  /* 0x0000040000057ab9 */ /* 0x000fe40000000800 */
[----:B------:R-:W-:-:S04]  /*1050*/  UIMAD.WIDE.U32 UR4, UR4, UR5, URZ ;  /* 0x00000005040472a5 */ /* 0x000fc8000f8e003f */
[----:B------:R-:W2:Y:S01]  /*1060*/  LDC R2, c[0x0][0x14] ;  /* 0x00000500ff027b82 */ /* 0x000ea20000000800 */
[----:B0-----:R-:W-:-:S04]  /*1070*/  @P1 IMAD.WIDE.U32 R18, R19, UR12, R6 ;  /* 0x0000000c13121c25 */ /* 0x001fc8000f8e0006 */
[----:B------:R-:W-:Y:S02]  /*1080*/  @P1 IMAD.IADD R17, R19, 0x1, R17 ;  /* 0x0000000113111824 */ /* 0x000fe400078e0211 */
[----:B-1----:R-:W-:-:S04]  /*1090*/  @!P1 IMAD.WIDE.U32 R8, R6, R11, R8 ;  /* 0x0000000b06089225 */ /* 0x002fc800078e0008 */
[----:B------:R-:W-:Y:S02]  /*10a0*/  @!P1 IMAD.MOV.U32 R18, RZ, RZ, R8 ;  /* 0x000000ffff129224 */ /* 0x000fe400078e0008 */
[----:B------:R-:W-:Y:S02]  /*10b0*/  @!P1 IMAD.MOV.U32 R17, RZ, RZ, R9 ;  /* 0x000000ffff119224 */ /* 0x000fe400078e0009 */
[----:B--2---:R-:W-:-:S04]  /*10c0*/  IMAD.WIDE.U32 R12, R2, UR4, RZ ;  /* 0x00000004020c7c25 */ /* 0x004fc8000f8e00ff */
[----:B------:R-:W-:Y:S01]  /*10d0*/  IMAD R23, R2, UR5, RZ ;  /* 0x0000000502177c24 */ /* 0x000fe2000f8e02ff */
[----:B------:R0:W-:Y:S03]  /*10e0*/  STL.64 [R1], R12 ;  /* 0x0000000c01007387 */ /* 0x0001e60000100a00 */
[----:B------:R-:W-:Y:S01]  /*10f0*/  IMAD.IADD R23, R13, 0x1, R23 ;  /* 0x000000010d177824 */ /* 0x000fe200078e0217 */
[----:B------:R-:W-:Y:S06]  /*1100*/  @P0 BRA `(.L_x_12) ;  /* 0x0000000000200947 */ /* 0x000fec0003800000 */
[----:B------:R-:W-:Y:S01]  /*1110*/  UISETP.GE.U32.AND UP0, UPT, UR40, 0x1c, UPT ;  /* 0x0000001c2800788c */ /* 0x000fe2000bf06070 */
[----:B------:R-:W-:Y:S01]  /*1120*/  IADD3 R18, P0, R18, R12, RZ ;  /* 0x0000000c12127210 */ /* 0x000fe20007f1e0ff */
[----:B------:R-:W-:Y:S01]  /*1130*/  USHF.R.U32.HI UR4, URZ, 0x2, UR40 ;  /* 0x000000023f047899 */ /* 0x000fe20008011628 */
[----:B------:R-:W-:-:S03]  /*1140*/  UMOV UR38, URZ ;  /* 0x0000003f00267c82 */ /* 0x000fc60008000000 */
[----:B------:R-:W-:Y:S01]  /*1150*/  UIMAD.WIDE.U32 UR4, UR4, 0x24924925, URZ ;  /* 0x24924925040478a5 */ /* 0x000fe2000f8e003f */
[----:B------:R-:W-:-:S03]  /*1160*/  IMAD.X R17, R23, 0x1, R17, P0 ;  /* 0x0000000117117824 */ /* 0x000fc600000e0611 */
[----:B------:R-:W-:Y:S02]  /*1170*/  UIMAD UR39, UR5, -0x1c, UR40 ;  /* 0xffffffe4052778a4 */ /* 0x000fe4000f8e0228 */
[----:B------:R-:W-:-:S12]  /*1180*/  @UP0 ULOP3.LUT UR38, UR5, 0x1, URZ, 0xc0, !UPT ;  /* 0x0000000105260892 */ /* 0x000fd8000f8ec03f */
.L_x_12:
[----:B------:R-:W-:Y:S01]  /*1190*/  ISETP.GE.U32.AND P0, PT, R18, UR8, PT ;  /* 0x0000000812007c0c */ /* 0x000fe2000bf06070 */
[----:B------:R-:W-:Y:S01]  /*11a0*/  IMAD.MOV.U32 R19, RZ, RZ, -0x1 ;  /* 0xffffffffff137424 */ /* 0x000fe200078e00ff */
[----:B------:R-:W-:Y:S01]  /*11b0*/  PRMT R8, RZ, 0x7610, R8 ;  /* 0x00007610ff087816 */ /* 0x000fe20000000008 */
[----:B------:R-:W-:Y:S01]  /*11c0*/  IMAD.MOV.U32 R22, RZ, RZ, -0x1 ;  /* 0xffffffffff167424 */ /* 0x000fe200078e00ff */
[----:B------:R-:W-:Y:S01]  /*11d0*/  ISETP.GE.U32.AND.EX P0, PT, R17, UR9, PT, P0 ;  /* 0x0000000911007c0c */ /* 0x000fe2000bf06100 */
[----:B------:R-:W-:-:S12]  /*11e0*/  IMAD.MOV.U32 R2, RZ, RZ, -0x1 ;  /* 0xffffffffff027424 */ /* 0x000fd800078e00ff */
[----:B------:R-:W-:Y:S05]  /*11f0*/  @P0 BRA `(.L_x_13) ;  /* 0x00000004002c0947 */ /* 0x000fea0003800000 */
[----:B------:R-:W1:Y:S01]  /*1200*/  LDC.64 R26, c[0x0][0x628] ;  /* 0x00018a00ff1a7b82 */ /* 0x000e620000000a00 */
[----:B------:R-:W-:Y:S02]  /*1210*/  IMAD.MOV.U32 R8, RZ, RZ, R18 ;  /* 0x000000ffff087224 */ /* 0x000fe400078e0012 */
[----:B------:R-:W-:-:S05]  /*1220*/  IMAD.MOV.U32 R9, RZ, RZ, R17 ;  /* 0x000000ffff097224 */ /* 0x000fca00078e0011 */
[----:B------:R-:W2:Y:S08]  /*1230*/  LDC R2, c[0x0][0x630] ;  /* 0x00018c00ff027b82 */ /* 0x000eb00000000800 */
[----:B------:R-:W3:Y:S01]  /*1240*/  LDC.64 R28, c[0x0][0x620] ;  /* 0x00018800ff1c7b82 */ /* 0x000ee20000000a00 */
[----:B-1----:R-:W-:-:S04]  /*1250*/  ISETP.NE.U32.AND P0, PT, R26, RZ, PT ;  /* 0x000000ff1a00720c */ /* 0x002fc80003f05070 */
[----:B------:R-:W-:-:S13]  /*1260*/  ISETP.NE.AND.EX P0, PT, R27, RZ, PT, P0 ;  /* 0x000000ff1b00720c */ /* 0x000fda0003f05300 */
[----:B--23--:R-:W-:Y:S05]  /*1270*/  @!P0 BRA `(.L_x_14) ;  /* 0x0000000000288947 */ /* 0x00cfea0003800000 */
[----:B0-----:R-:W0:Y:S02]  /*1280*/  LDC R13, c[0x0][0x634] ;  /* 0x00018d00ff0d7b82 */ /* 0x001e240000000800 */
[----:B0-----:R-:W-:-:S05]  /*1290*/  IADD3 R13, P0, R18, R13, RZ ;  /* 0x0000000d120d7210 */ /* 0x001fca0007f1e0ff */
[----:B------:R-:W-:-:S04]  /*12a0*/  IMAD.X R15, RZ, RZ, R17, P0 ;  /* 0x000000ffff0f7224 */ /* 0x000fc800000e0611 */
[----:B------:R-:W-:-:S04]  /*12b0*/  IMAD.WIDE.U32 R8, R15, R26, RZ ;  /* 0x0000001a0f087225 */ /* 0x000fc800078e00ff */
[----:B------:R-:W-:-:S04]  /*12c0*/  IMAD.WIDE.U32 R10, P0, R13, R27, R8 ;  /* 0x0000001b0d0a7225 */ /* 0x000fc80007800008 */
[----:B------:R-:W-:-:S04]  /*12d0*/  IMAD.WIDE.U32 R8, R13, R26, RZ ;  /* 0x0000001a0d087225 */ /* 0x000fc800078e00ff */
[----:B------:R-:W-:Y:S01]  /*12e0*/  IMAD.X R13, RZ, RZ, RZ, P0 ;  /* 0x000000ffff0d7224 */ /* 0x000fe200000e06ff */
[----:B------:R-:W-:Y:S01]  /*12f0*/  IADD3 RZ, P0, R9, R10, RZ ;  /* 0x0000000a09ff7210 */ /* 0x000fe20007f1e0ff */
[----:B------:R-:W-:-:S04]  /*1300*/  IMAD.MOV.U32 R12, RZ, RZ, R11 ;  /* 0x000000ffff0c7224 */ /* 0x000fc800078e000b */
[----:B------:R-:W-:-:S08]  /*1310*/  IMAD.WIDE.U32.X R8, R15, R27, R12, P0 ;  /* 0x0000001b0f087225 */ /* 0x000fd000000e040c */
.L_x_14:
[----:B------:R-:W1:Y:S01]  /*1320*/  LDC.64 R32, c[0x0][0x640] ;  /* 0x00019000ff207b82 */ /* 0x000e620000000a00 */
[-C--:B------:R-:W-:Y:S01]  /*1330*/  SHF.R.U64 R30, R8, R2.reuse, R9 ;  /* 0x00000002081e7219 */ /* 0x080fe20000001209 */
[----:B------:R-:W-:Y:S01]  /*1340*/  IMAD.MOV.U32 R19, RZ, RZ, R17 ;  /* 0x000000ffff137224 */ /* 0x000fe200078e0011 */
[----:B------:R-:W-:Y:S01]  /*1350*/  SHF.R.U32.HI R2, RZ, R2, R9 ;  /* 0x00000002ff027219 */ /* 0x000fe20000011609 */
[----:B------:R-:W-:Y:S01]  /*1360*/  IMAD.MOV.U32 R26, RZ, RZ, 0x1 ;  /* 0x00000001ff1a7424 */ /* 0x000fe200078e00ff */
[----:B------:R-:W-:-:S03]  /*1370*/  IADD3 R11, P0, RZ, -R30, RZ ;  /* 0x8000001eff0b7210 */ /* 0x000fc60007f1e0ff */
[----:B------:R-:W2:Y:S02]  /*1380*/  LDC R10, c[0x0][0x618] ;  /* 0x00018600ff0a7b82 */ /* 0x000ea40000000800 */
[----:B------:R-:W-:-:S04]  /*1390*/  IMAD.X R9, RZ, RZ, ~R2, P0 ;  /* 0x000000ffff097224 */ /* 0x000fc800000e0e02 */
[-C--:B------:R-:W-:Y:S02]  /*13a0*/  IMAD R2, R9, R28.reuse, RZ ;  /* 0x0000001c09027224 */ /* 0x080fe400078e02ff */
[----:B0-----:R-:W0:Y:S01]  /*13b0*/  LDC R13, c[0x0][0x608] ;  /* 0x00018200ff0d7b82 */ /* 0x001e220000000800 */
[----:B------:R-:W-:-:S04]  /*13c0*/  IMAD.WIDE.U32 R8, R11, R28, R18 ;  /* 0x0000001c0b087225 */ /* 0x000fc800078e0012 */
[----:B------:R-:W-:Y:S02]  /*13d0*/  IMAD R11, R11, R29, R2 ;  /* 0x0000001d0b0b7224 */ /* 0x000fe400078e0202 */
[----:B------:R-:W-:Y:S01]  /*13e0*/  IMAD.MOV.U32 R2, RZ, RZ, -0x1 ;  /* 0xffffffffff027424 */ /* 0x000fe200078e00ff */
[----:B------:R-:W3:Y:S01]  /*13f0*/  LDC R31, c[0x0][0x658] ;  /* 0x00019600ff1f7b82 */ /* 0x000ee20000000800 */
[----:B------:R-:W-:Y:S01]  /*1400*/  IMAD.IADD R9, R9, 0x1, R11 ;  /* 0x0000000109097824 */ /* 0x000fe200078e020b */
[----:B-1----:R-:W-:-:S04]  /*1410*/  ISETP.NE.U32.AND P0, PT, R32, RZ, PT ;  /* 0x000000ff2000720c */ /* 0x002fc80003f05070 */
[----:B------:R-:W-:Y:S02]  /*1420*/  ISETP.NE.AND.EX P0, PT, R33, RZ, PT, P0 ;  /* 0x000000ff2100720c */ /* 0x000fe40003f05300 */
[----:B------:R-:W1:Y:S01]  /*1430*/  LDC R29, c[0x0][0x600] ;  /* 0x00018000ff1d7b82 */ /* 0x000e620000000800 */
[-CC-:B--2---:R-:W-:Y:S02]  /*1440*/  SHF.R.U64 R27, R8, R10.reuse, R9.reuse ;  /* 0x0000000a081b7219 */ /* 0x184fe40000001209 */
[----:B------:R-:W-:-:S05]  /*1450*/  SHF.R.U32.HI R8, RZ, R10, R9 ;  /* 0x0000000aff087219 */ /* 0x000fca0000011609 */
[----:B------:R-:W2:Y:S01]  /*1460*/  LDC R22, c[0x0][0x648] ;  /* 0x00019200ff167b82 */ /* 0x000ea20000000800 */
[-CC-:B0-----:R-:W-:Y:S02]  /*1470*/  SHF.R.U64 R34, R27, R13.reuse, R8.reuse ;  /* 0x0000000d1b227219 */ /* 0x181fe40000001208 */
[----:B------:R-:W-:-:S05]  /*1480*/  SHF.R.U32.HI R8, RZ, R13, R8 ;  /* 0x0000000dff087219 */ /* 0x000fca0000011608 */
[----:B------:R-:W0:Y:S01]  /*1490*/  LDC R24, c[0x0][0x638] ;  /* 0x00018e00ff187b82 */ /* 0x000e220000000800 */
[-CC-:B---3--:R-:W-:Y:S02]  /*14a0*/  SHF.R.U64 R36, R34, R31.reuse, R8.reuse ;  /* 0x0000001f22247219 */ /* 0x188fe40000001208 */
[-C--:B------:R-:W-:Y:S02]  /*14b0*/  SHF.L.U32 R2, R2, R31.reuse, RZ ;  /* 0x0000001f02027219 */ /* 0x080fe400000006ff */
[----:B------:R-:W-:Y:S01]  /*14c0*/  SHF.R.U32.HI R9, RZ, R31, R8 ;  /* 0x0000001fff097219 */ /* 0x000fe20000011608 */
[----:B------:R-:W-:Y:S01]  /*14d0*/  IMAD.MOV.U32 R8, RZ, RZ, R36 ;  /* 0x000000ffff087224 */ /* 0x000fe200078e0024 */
[----:B------:R-:W-:Y:S01]  /*14e0*/  LOP3.LUT R15, RZ, R2, RZ, 0x33, !PT ;  /* 0x00000002ff0f7212 */ /* 0x000fe200078e33ff */
[----:B------:R-:W3:Y:S01]  /*14f0*/  LDC R28, c[0x0][0x610] ;  /* 0x00018400ff1c7b82 */ /* 0x000ee20000000800 */
[----:B------:R-:W-:Y:S05]  /*1500*/  @!P0 BRA `(.L_x_15) ;  /* 0x0000000000288947 */ /* 0x000fea0003800000 */
[----:B------:R-:W4:Y:S02]  /*1510*/  LDC R13, c[0x0][0x64c] ;  /* 0x00019300ff0d7b82 */ /* 0x000f240000000800 */
[----:B----4-:R-:W-:-:S05]  /*1520*/  IADD3 R13, P0, R36, R13, RZ ;  /* 0x0000000d240d7210 */ /* 0x010fca0007f1e0ff */
        /* <DEDUP_REMOVED lines=8> */
.L_x_15:
[----:B--2---:R-:W-:Y:S01]  /*15b0*/  SHF.R.U64 R7, R8, R22, R9 ;  /* 0x0000001608077219 */ /* 0x004fe20000001209 */
[----:B-1----:R-:W-:Y:S01]  /*15c0*/  VIADD R8, R29, 0xffffffff ;  /* 0xffffffff1d087836 */ /* 0x002fe20000000000 */
[----:B------:R-:W-:Y:S01]  /*15d0*/  SHF.L.U32 R2, R26, R31, RZ ;  /* 0x0000001f1a027219 */ /* 0x000fe200000006ff */
[----:B------:R-:W-:Y:S01]  /*15e0*/  @P1 IMAD R21, R25, R20, R6 ;  /* 0x0000001419151224 */ /* 0x000fe200078e0206 */
[----:B------:R-:W-:Y:S01]  /*15f0*/  LOP3.LUT R15, R34, R15, RZ, 0xc0, !PT ;  /* 0x0000000f220f7212 */ /* 0x000fe200078ec0ff */
[----:B------:R-:W-:Y:S01]  /*1600*/  IMAD.MOV R9, RZ, RZ, -R7 ;  /* 0x000000ffff097224 */ /* 0x000fe200078e0a07 */
[----:B------:R-:W-:-:S03]  /*1610*/  LOP3.LUT R8, R27, R8, RZ, 0xc0, !PT ;  /* 0x000000081b087212 */ /* 0x000fc600078ec0ff */
[----:B------:R-:W-:Y:S02]  /*1620*/  IMAD R6, R2, R7, R15 ;  /* 0x0000000702067224 */ /* 0x000fe400078e020f */
[----:B0-----:R-:W-:Y:S02]  /*1630*/  IMAD R2, R9, R24, R36 ;  /* 0x0000001809027224 */ /* 0x001fe400078e0224 */
[----:B---3--:R-:W-:Y:S02]  /*1640*/  IMAD R19, R6, R28, R21 ;  /* 0x0000001c06137224 */ /* 0x008fe400078e0215 */
[----:B------:R-:W-:Y:S02]  /*1650*/  IMAD R2, R2, R29, R8 ;  /* 0x0000001d02027224 */ /* 0x000fe400078e0208 */
[----:B------:R-:W-:-:S03]  /*1660*/  IMAD.MOV.U32 R6, RZ, RZ, 0x1 ;  /* 0x00000001ff067424 */ /* 0x000fc600078e00ff */
[----:B------:R-:W-:Y:S02]  /*1670*/  SEL R22, R2, R19, !P1 ;  /* 0x0000001302167207 */ /* 0x000fe40004800000 */
[----:B------:R-:W-:Y:S01]  /*1680*/  SEL R19, R19, R2, !P1 ;  /* 0x0000000213137207 */ /* 0x000fe20004800000 */
[----:B------:R-:W-:Y:S01]  /*1690*/  IMAD.MOV.U32 R2, RZ, RZ, R30 ;  /* 0x000000ffff027224 */ /* 0x000fe200078e001e */
[----:B------:R-:W-:-:S07]  /*16a0*/  PRMT R8, R6, 0x7610, R8 ;  /* 0x0000761006087816 */ /* 0x000fce0000000008 */
.L_x_13:
[----:B------:R-:W-:Y:S05]  /*16b0*/  @!P2 BRA `(.L_x_16) ;  /* 0x00000000000ca947 */ /* 0x000fea0003800000 */
[----:B------:R-:W-:Y:S01]  /*16c0*/  UCGABAR_WAIT ;  /* 0x0000000000007dc7 */ /* 0x000fe20008000000 */
[----:B------:R-:W-:Y:S01]  /*16d0*/  CCTL.IVALL ;  /* 0x00000000ff00798f */ /* 0x000fe20002000000 */
[----:B------:R-:W-:Y:S05]  /*16e0*/  BRA `(.L_x_17) ;  /* 0x0000000000047947 */ /* 0x000fea0003800000 */
.L_x_16:
[----:B------:R-:W-:Y:S06]  /*16f0*/  BAR.SYNC.DEFER_BLOCKING 0x0 ;  /* 0x0000000000007b1d */ /* 0x000fec0000010000 */
.L_x_17:
[----:B------:R-:W-:Y:S05]  /*1700*/  @!P4 BRA `(.L_x_18) ;  /* 0x000000300010c947 */ /* 0x000fea0003800000 */
[----:B------:R-:W-:-:S13]  /*1710*/  ISETP.GT.U32.AND P0, PT, R35, 0x1, PT ;  /* 0x000000012300780c */ /* 0x000fda0003f04070 */
[----:B------:R-:W-:Y:S05]  /*1720*/  @P0 EXIT ;  /* 0x000000000000094d */ /* 0x000fea0003800000 */
.L_x_19:
[----:B------:R-:W-:-:S08]  /*1730*/  NOP ;  /* 0x0000000000007918 */ /* 0x000fd00000000000 */
[----:B------:R-:W1:Y:S02]  /*1740*/  USETMAXREG.TRY_ALLOC.CTAPOOL UP0, 0xe8 ;  /* 0x000000e8000079c8 */ /* 0x000e640008000600 */
[----:B-1----:R-:W-:-:S13]  /*1750*/  PLOP3.LUT P0, PT, PT, PT, UP0, 0x80, 0x0 ;  /* 0x000000000000781c */ /* 0x002fda0003f0f008 */
[----:B------:R-:W-:Y:S05]  /*1760*/  @!P0 BRA `(.L_x_19) ;  /* 0xfffffffc00f08947 */ /* 0x000fea000383ffff */
[----:B------:R-:W-:-:S13]  /*1770*/  LOP3.LUT P0, RZ, R8, 0xff, RZ, 0xc0, !PT ;  /* 0x000000ff08ff7812 */ /* 0x000fda000780c0ff */
[----:B------:R-:W-:Y:S05]  /*1780*/  @!P0 EXIT ;  /* 0x000000000000894d */ /* 0x000fea0003800000 */
[----:B------:R-:W1:Y:S01]  /*1790*/  S2UR UR4, SR_CgaCtaId ;  /* 0x00000000000479c3 */ /* 0x000e620000008800 */
[----:B------:R-:W-:Y:S01]  /*17a0*/  VIADD R14, R14, 0xffffffff ;  /* 0xffffffff0e0e7836 */ /* 0x000fe20000000000 */
[CC--:B------:R-:W-:Y:S01]  /*17b0*/  LEA.HI R4, R0.reuse, R3.reuse, RZ, 0x2 ;  /* 0x0000000300047211 */ /* 0x0c0fe200078f10ff */
[----:B------:R-:W-:Y:S01]  /*17c0*/  UMOV UR41, 0x400 ;  /* 0x0000040000297882 */ /* 0x000fe20000000000 */
[----:B------:R-:W-:Y:S01]  /*17d0*/  LEA.HI R0, R0, R3, RZ, 0x5 ;  /* 0x0000000300007211 */ /* 0x000fe200078f28ff */
[----:B------:R-:W-:Y:S01]  /*17e0*/  UISETP.LT.AND UP0, UPT, UR40, 0x1, UPT ;  /* 0x000000012800788c */ /* 0x000fe2000bf01270 */
[----:B------:R-:W-:Y:S01]  /*17f0*/  R2UR UR42, R14 ;  /* 0x000000000e2a72ca */ /* 0x000fe200000e0000 */
[----:B------:R-:W-:Y:S01]  /*1800*/  ULDC UR6, c[0x0][0x284] ;  /* 0x0000a10000067ab9 */ /* 0x000fe20000000800 */
[--C-:B------:R-:W-:Y:S01]  /*1810*/  SHF.R.S32.HI R60, RZ, 0x2, R4.reuse ;  /* 0x00000002ff3c7819 */ /* 0x100fe20000011404 */
[----:B------:R-:W-:Y:S01]  /*1820*/  USEL UR43, UR40, 0x1, UP0 ;  /* 0x00000001282b7887 */ /* 0x000fe20008000000 */
[----:B------:R-:W-:Y:S01]  /*1830*/  SHF.R.S32.HI R5, RZ, 0x1f, R4 ;  /* 0x0000001fff057819 */ /* 0x000fe20000011404 */
[----:B------:R-:W-:Y:S01]  /*1840*/  USHF.L.U32 UR46, UR40, 0x1, URZ ;  /* 0x00000001282e7899 */ /* 0x000fe2000800063f */
[----:B------:R-:W-:Y:S01]  /*1850*/  LOP3.LUT R62, R4, 0xfffffffc, RZ, 0xc0, !PT ;  /* 0xfffffffc043e7812 */ /* 0x000fe200078ec0ff */
[----:B------:R-:W-:Y:S01]  /*1860*/  UIADD3 UR43, -UR43, UR40, URZ ;  /* 0x000000282b2b7290 */ /* 0x000fe2000fffe13f */
[----:B------:R-:W-:-:S02]  /*1870*/  LEA.HI R5, R5, R60, RZ, 0x3 ;  /* 0x0000003c05057211 */ /* 0x000fc400078f18ff */
[----:B------:R-:W-:Y:S01]  /*1880*/  ISETP.NE.AND P0, PT, R14, RZ, PT ;  /* 0x000000ff0e00720c */ /* 0x000fe20003f05270 */
[----:B------:R-:W-:Y:S01]  /*1890*/  IMAD.IADD R62, R3, 0x1, -R62 ;  /* 0x00000001033e7824 */ /* 0x000fe200078e0a3e */
[----:B------:R-:W-:Y:S01]  /*18a0*/  LOP3.LUT R5, R5, 0xfffffff8, RZ, 0xc0, !PT ;  /* 0xfffffff805057812 */ /* 0x000fe200078ec0ff */
[----:B------:R-:W-:Y:S01]  /*18b0*/  USHF.L.U32 UR42, UR42, 0x3, URZ ;  /* 0x000000032a2a7899 */ /* 0x000fe2000800063f */
[----:B------:R-:W-:-:S03]  /*18c0*/  SEL R69, RZ, 0x1, P0 ;  /* 0x00000001ff457807 */ /* 0x000fc60000000000 */
[----:B------:R-:W-:Y:S01]  /*18d0*/  IMAD.IADD R60, R60, 0x1, -R5 ;  /* 0x000000013c3c7824 */ /* 0x000fe200078e0a05 */
[----:B-1----:R-:W-:Y:S01]  /*18e0*/  ULEA UR41, UR4, UR41, 0x18 ;  /* 0x0000002904297291 */ /* 0x002fe2000f8ec03f */
[----:B------:R-:W-:Y:S01]  /*18f0*/  SHF.R.S32.HI R5, RZ, 0x5, R0 ;  /* 0x00000005ff057819 */ /* 0x000fe20000011400 */
[----:B------:R-:W-:Y:S02]  /*1900*/  IMAD.U32 R64, RZ, RZ, UR42 ;  /* 0x0000002aff407e24 */ /* 0x000fe4000f8e00ff */
[----:B------:R-:W-:Y:S01]  /*1910*/  UIADD3 UR47, UR41, 0x1d0, URZ ;  /* 0x000001d0292f7890 */ /* 0x000fe2000fffe03f */
[--C-:B------:R-:W-:Y:S01]  /*1920*/  SHF.R.S32.HI R61, RZ, 0x1f, R60.reuse ;  /* 0x0000001fff3d7819 */ /* 0x100fe2000001143c */
[----:B------:R-:W-:Y:S01]  /*1930*/  UIADD3 UR4, UR41, 0x1c300, URZ ;  /* 0x0001c30029047890 */ /* 0x000fe2000fffe03f */
[C-C-:B------:R-:W-:Y:S01]  /*1940*/  IMAD R67, R5.reuse, -0x10, -R60.reuse ;  /* 0xfffffff005437824 */ /* 0x140fe200078e0a3c */
[----:B------:R-:W-:Y:S01]  /*1950*/  UIADD3 UR5, UR41, 0x300, URZ ;  /* 0x0000030029057890 */ /* 0x000fe2000fffe03f */
[C---:B------:R-:W-:Y:S01]  /*1960*/  LOP3.LUT R66, R64.reuse, 0x8, RZ, 0xc0, !PT ;  /* 0x0000000840427812 */ /* 0x040fe200078ec0ff */
[----:B------:R-:W-:Y:S01]  /*1970*/  USHF.R.U32.HI UR4, URZ, 0x4, UR4 ;  /* 0x000000043f047899 */ /* 0x000fe20008011604 */
[----:B------:R-:W-:Y:S01]  /*1980*/  IMAD.U32 R63, RZ, RZ, UR47 ;  /* 0x0000002fff3f7e24 */ /* 0x000fe2000f8e00ff */
[----:B------:R-:W-:Y:S01]  /*1990*/  USHF.R.U32.HI UR5, URZ, 0x4, UR5 ;  /* 0x000000043f057899 */ /* 0x000fe20008011605 */
[----:B------:R-:W-:Y:S01]  /*19a0*/  IMAD.WIDE R60, R5, 0x10, R60 ;  /* 0x00000010053c7825 */ /* 0x000fe200078e023c */
[----:B------:R-:W-:Y:S01]  /*19b0*/  ULOP3.LUT UR4, UR4, 0x3fff, URZ, 0xc0, !UPT ;  /* 0x00003fff04047892 */ /* 0x000fe2000f8ec03f */
[----:B------:R-:W-:Y:S01]  /*19c0*/  LOP3.LUT R64, R64, 0x8, RZ, 0xc, !PT ;  /* 0x0000000840407812 */ /* 0x000fe200078e0cff */
[----:B------:R-:W-:Y:S01]  /*19d0*/  ULOP3.LUT UR5, UR5, 0x3fff, URZ, 0xc0, !UPT ;  /* 0x00003fff05057892 */ /* 0x000fe2000f8ec03f */
[----:B------:R-:W-:Y:S01]  /*19e0*/  VIADD R65, R63, UR42 ;  /* 0x0000002a3f417c36 */ /* 0x000fe20008000000 */
[----:B------:R-:W-:Y:S01]  /*19f0*/  LOP3.LUT R66, R66, 0x18, RZ, 0x3c, !PT ;  /* 0x0000001842427812 */ /* 0x000fe200078e3cff */
[----:B------:R-:W-:Y:S01]  /*1a00*/  VIADD R67, R67, UR6 ;  /* 0x0000000643437c36 */ /* 0x000fe20008000000 */
[----:B------:R-:W-:-:S02]  /*1a10*/  ULOP3.LUT UR44, UR4, 0x10000, URZ, 0xfc, !UPT ;  /* 0x00010000042c7892 */ /* 0x000fc4000f8efc3f */
[----:B------:R-:W-:-:S12]  /*1a20*/  ULOP3.LUT UR45, UR5, 0x10000, URZ, 0xfc, !UPT ;  /* 0x00010000052d7892 */ /* 0x000fd8000f8efc3f */
.L_x_107:
[----:B------:R-:W-:Y:S01]  /*1a30*/  SHF.L.U32 R0, R69, 0x1f, RZ ;  /* 0x0000001f45007819 */ /* 0x000fe200000006ff */
[----:B------:R-:W-:Y:S02]  /*1a40*/  ULDC UR4, c[0x0][0x28c] ;  /* 0x0000a30000047ab9 */ /* 0x000fe40000000800 */
[----:B------:R-:W-:Y:S01]  /*1a50*/  ISETP.LT.AND P1, PT, RZ, UR4, PT ;  /* 0x00000004ff007c0c */ /* 0x000fe2000bf21270 */
[----:B-1----:R-:W1:Y:S02]  /*1a60*/  SYNCS.PHASECHK.TRANS64.TRYWAIT P0, [R63+UR42], R0 ;  /* 0x000000003f0075a7 */ /* 0x002e64000800016a */
[----:B-1-34-:R-:W-:Y:S10]  /*1a70*/  @!P0 BRA `(.L_x_20) ;  /* 0x0000004800e48947 */ /* 0x01aff40003800000 */
.L_x_153:
[----:B------:R-:W-:Y:S05]  /*1a80*/  @P1 BRA `(.L_x_21) ;  /* 0x0000000000401947 */ /* 0x000fea0003800000 */
[----:B-1----:R-:W-:Y:S01]  /*1a90*/  MOV R0, 0x0 ;  /* 0x0000000000007802 */ /* 0x002fe20000000f00 */
[----:B------:R-:W-:Y:S01]  /*1aa0*/  ULDC.64 UR4, c[0x4][0x68] ;  /* 0x01001a0000047ab9 */ /* 0x000fe20000000a00 */
[----:B------:R-:W-:Y:S01]  /*1ab0*/  ULDC.64 UR6, c[0x4][0x8] ;  /* 0x0100020000067ab9 */ /* 0x000fe20000000a00 */
[----:B------:R-:W-:Y:S01]  /*1ac0*/  IMAD.U32 R4, RZ, RZ, UR4 ;  /* 0x00000004ff047e24 */ /* 0x000fe2000f8e00ff */
[----:B------:R1:W2:Y:S01]  /*1ad0*/  LDC.64 R14, c[0x4][R0] ;  /* 0x01000000000e7b82 */ /* 0x0002a20000000a00 */
[----:B------:R-:W-:Y:S01]  /*1ae0*/  IMAD.U32 R5, RZ, RZ, UR5 ;  /* 0x00000005ff057e24 */ /* 0x000fe2000f8e00ff */
[----:B------:R-:W-:Y:S01]  /*1af0*/  ULDC.64 UR4, c[0x4][0x70] ;  /* 0x01001c0000047ab9 */ /* 0x000fe20000000a00 */
[----:B------:R-:W-:Y:S02]  /*1b00*/  IMAD.U32 R10, RZ, RZ, UR6 ;  /* 0x00000006ff0a7e24 */ /* 0x000fe4000f8e00ff */
[----:B------:R-:W-:Y:S02]  /*1b10*/  IMAD.U32 R6, RZ, RZ, UR4 ;  /* 0x00000004ff067e24 */ /* 0x000fe4000f8e00ff */
[----:B------:R-:W-:-:S02]  /*1b20*/  IMAD.U32 R7, RZ, RZ, UR5 ;  /* 0x00000005ff077e24 */ /* 0x000fc4000f8e00ff */
[----:B------:R-:W-:Y:S02]  /*1b30*/  IMAD.U32 R11, RZ, RZ, UR7 ;  /* 0x00000007ff0b7e24 */ /* 0x000fe4000f8e00ff */
[----:B------:R-:W-:Y:S02]  /*1b40*/  IMAD.MOV.U32 R8, RZ, RZ, 0x1e1 ;  /* 0x000001e1ff087424 */ /* 0x000fe400078e00ff */
[----:B0-----:R-:W-:Y:S02]  /*1b50*/  IMAD.MOV.U32 R12, RZ, RZ, 0x1 ;  /* 0x00000001ff0c7424 */ /* 0x001fe400078e00ff */
[----:B-1----:R-:W-:-:S07]  /*1b60*/  IMAD.MOV.U32 R13, RZ, RZ, RZ ;  /* 0x000000ffff0d7224 */ /* 0x002fce00078e00ff */
[----:B------:R-:W-:-:S07]  /*1b70*/  LEPC R20, `(.L_x_21) ;  /* 0x000000001014794e */ /* 0x000fce0000000000 */
[----:B--2--5:R-:W-:Y:S05]  /*1b80*/  CALL.ABS.NOINC R14 ;  /* 0x000000000e007343 */ /* 0x024fea0003c00000 */
.L_x_21:
[----:B-1----:R-:W-:-:S04]  /*1b90*/  LOP3.LUT R0, R16, 0x1, RZ, 0xfc, !PT ;  /* 0x0000000110007812 */ /* 0x002fc800078efcff */
[----:B------:R-:W-:-:S13]  /*1ba0*/  ISETP.NE.AND P0, PT, R0, 0x3, PT ;  /* 0x000000030000780c */ /* 0x000fda0003f05270 */
[----:B------:R-:W-:Y:S05]  /*1bb0*/  @!P0 BRA `(.L_x_22) ;  /* 0x0000000000048947 */ /* 0x000fea0003800000 */
[----:B------:R-:W-:Y:S01]  /*1bc0*/  BPT.TRAP 0x1 ;  /* 0x000000040000795c */ /* 0x000fe20000300000 */
.L_x_22:
[----:B------:R-:W-:Y:S02]  /*1bd0*/  IMAD.U32 R3, RZ, RZ, UR39 ;  /* 0x00000027ff037e24 */ /* 0x000fe4000f8e00ff */
[----:B------:R-:W-:-:S03]  /*1be0*/  IMAD.U32 R0, RZ, RZ, UR38 ;  /* 0x00000026ff007e24 */ /* 0x000fc6000f8e00ff */
[----:B------:R-:W-:Y:S02]  /*1bf0*/  LEA R3, R3, UR41, 0x3 ;  /* 0x0000002903037c11 */ /* 0x000fe4000f8e18ff */
[----:B------:R-:W-:-:S04]  /*1c00*/  SHF.L.U32 R0, R0, 0x1f, RZ ;  /* 0x0000001f00007819 */ /* 0x000fc800000006ff */
[----:B------:R1:W2:Y:S01]  /*1c10*/  SYNCS.PHASECHK.TRANS64.TRYWAIT P1, [R3+URZ], R0 ;  /* 0x00000000030075a7 */ /* 0x0002a2000802017f */
[----:B------:R-:W-:Y:S05]  /*1c20*/  @!P0 BRA `(.L_x_23) ;  /* 0x0000000000048947 */ /* 0x000fea0003800000 */
[----:B------:R-:W-:Y:S01]  /*1c30*/  BPT.TRAP 0x1 ;  /* 0x000000040000795c */ /* 0x000fe20000300000 */
.L_x_23:
[----:B--2---:R-:W-:Y:S05]  /*1c40*/  @P1 BRA `(.L_x_24) ;  /* 0x0000000000081947 */ /* 0x004fea0003800000 */
[----:B------:R-:W2:Y:S02]  /*1c50*/  SYNCS.PHASECHK.TRANS64.TRYWAIT P1, [R3+URZ], R0 ;  /* 0x00000000030075a7 */ /* 0x000ea4000802017f */
[----:B--2---:R-:W-:Y:S05]  /*1c60*/  @!P1 BRA `(.L_x_25) ;  /* 0x00000048007c9947 */ /* 0x004fea0003800000 */
.L_x_24:
[----:B------:R-:W-:Y:S05]  /*1c70*/  WARPSYNC.ALL ;  /* 0x0000000000007948 */ /* 0x000fea0003800000 */
[----:B------:R-:W-:Y:S01]  /*1c80*/  ULEA UR4, UR39, UR45, 0x8 ;  /* 0x0000002d27047291 */ /* 0x000fe2000f8e403f */
[----:B------:R-:W-:Y:S01]  /*1c90*/  WARPGROUP.ARRIVE ;  /* 0x00000000000079c5 */ /* 0x000fe20000000000 */
[----:B------:R-:W-:Y:S01]  /*1ca0*/  ULEA UR6, UR39, UR44, 0x8 ;  /* 0x0000002c27067291 */ /* 0x000fe2000f8e403f */
[----:B-12---:R-:W-:Y:S01]  /*1cb0*/  IMAD.U32 R0, RZ, RZ, UR43 ;  /* 0x0000002bff007e24 */ /* 0x006fe2000f8e00ff */
[----:B------:R-:W-:Y:S01]  /*1cc0*/  UMOV UR5, 0x80000020 ;  /* 0x8000002000057882 */ /* 0x000fe20000000000 */
[----:B------:R-:W-:-:S03]  /*1cd0*/  UMOV UR7, 0x80000020 ;  /* 0x8000002000077882 */ /* 0x000fc60000000000 */
[----:B------:R-:W-:-:S03]  /*1ce0*/  ISETP.GE.AND P1, PT, R0, 0x1, PT ;  /* 0x000000010000780c */ /* 0x000fc60003f26270 */
[----:B------:R-:W-:Y:S01]  /*1cf0*/  IGMMA.64x64x32.S8.S8 R24, gdesc[UR4], RZ, !UPT, gsb0 ;  /* 0x01e00000041879f1 */ /* 0x000fe2000c0410ff */
[----:B------:R-:W-:Y:S02]  /*1d00*/  UIADD3 UR4, UR4, 0x2, URZ ;  /* 0x0000000204047890 */ /* 0x000fe4000fffe03f */
[----:B------:R-:W-:Y:S01]  /*1d10*/  UIADD3 UR6, UR6, 0x2, URZ ;  /* 0x0000000206067890 */ /* 0x000fe2000fffe03f */
[----:B------:R-:W-:Y:S01]  /*1d20*/  UMOV UR5, 0x80000020 ;  /* 0x8000002000057882 */ /* 0x000fe20000000000 */
[----:B------:R-:W-:Y:S01]  /*1d30*/  UMOV UR7, 0x80000020 ;  /* 0x8000002000077882 */ /* 0x000fe20000000000 */
[----:B------:R-:W-:Y:S02]  /*1d40*/  WARPGROUP.DEPBAR.LE gsb0, 0x0 ;  /* 0x00008000000079c5 */ /* 0x000fe40000010000 */
[----:B------:R-:W-:-:S06]  /*1d50*/  WARPGROUP.ARRIVE ;  /* 0x00000000000079c5 */ /* 0x000fcc0000000000 */
[----:B------:R-:W-:Y:S03]  /*1d60*/  IGMMA.64x64x32.S8.S8 R24, gdesc[UR4], R24, gsb0 ;  /* 0x01e00000041879f1 */ /* 0x000fe60008041018 */
[----:B------:R-:W-:Y:S02]  /*1d70*/  WARPGROUP.DEPBAR.LE gsb0, 0x0 ;  /* 0x00008000000079c5 */ /* 0x000fe40000010000 */
[----:B------:R-:W-:Y:S05]  /*1d80*/  @!P1 BRA `(.L_x_26) ;  /* 0x0000000000d49947 */ /* 0x000fea0003800000 */
[----:B------:R-:W-:Y:S01]  /*1d90*/  UIADD3 UR4, UR39, 0x1, URZ ;  /* 0x0000000127047890 */ /* 0x000fe2000fffe03f */
[----:B------:R-:W-:Y:S02]  /*1da0*/  IMAD.U32 R0, RZ, RZ, UR43 ;  /* 0x0000002bff007e24 */ /* 0x000fe4000f8e00ff */
[----:B------:R-:W-:Y:S01]  /*1db0*/  IMAD.U32 R3, RZ, RZ, UR39 ;  /* 0x00000027ff037e24 */ /* 0x000fe2000f8e00ff */
[----:B------:R-:W-:-:S04]  /*1dc0*/  UISETP.NE.AND UP0, UPT, UR4, 0x1c, UPT ;  /* 0x0000001c0400788c */ /* 0x000fc8000bf05270 */
[----:B------:R-:W-:Y:S02]  /*1dd0*/  USEL UR5, URZ, 0x1, UP0 ;  /* 0x000000013f057887 */ /* 0x000fe40008000000 */
[----:B------:R-:W-:Y:S02]  /*1de0*/  USEL UR8, UR4, URZ, UP0 ;  /* 0x0000003f04087287 */ /* 0x000fe40008000000 */
[----:B------:R-:W-:-:S06]  /*1df0*/  ULOP3.LUT UR5, UR38, UR5, URZ, 0x3c, !UPT ;  /* 0x0000000526057292 */ /* 0x000fcc000f8e3c3f */
[----:B------:R-:W-:-:S07]  /*1e00*/  IMAD.U32 R6, RZ, RZ, UR5 ;  /* 0x00000005ff067e24 */ /* 0x000fce000f8e00ff */
.L_x_33:
[----:B------:R-:W-:Y:S05]  /*1e10*/  @!P0 BRA `(.L_x_27) ;  /* 0x0000000000048947 */ /* 0x000fea0003800000 */
[----:B------:R-:W-:Y:S01]  /*1e20*/  BPT.TRAP 0x1 ;  /* 0x000000040000795c */ /* 0x000fe20000300000 */
.L_x_27:
[----:B------:R-:W-:Y:S01]  /*1e30*/  ULEA UR4, UR8, UR41, 0x3 ;  /* 0x0000002908047291 */ /* 0x000fe2000f8e183f */
[----:B------:R-:W-:-:S08]  /*1e40*/  SHF.L.U32 R4, R6, 0x1f, RZ ;  /* 0x0000001f06047819 */ /* 0x000fd000000006ff */
[----:B------:R1:W2:Y:S01]  /*1e50*/  SYNCS.PHASECHK.TRANS64.TRYWAIT P1, [UR4], R4 ;  /* 0x00000004ff0075a7 */ /* 0x0002a20008020144 */
[----:B------:R-:W-:Y:S05]  /*1e60*/  @!P0 BRA `(.L_x_28) ;  /* 0x0000000000048947 */ /* 0x000fea0003800000 */
[----:B------:R-:W-:Y:S01]  /*1e70*/  BPT.TRAP 0x1 ;  /* 0x000000040000795c */ /* 0x000fe20000300000 */
.L_x_28:
[----:B--2---:R-:W-:Y:S05]  /*1e80*/  @P1 BRA `(.L_x_29) ;  /* 0x0000000000081947 */ /* 0x004fea0003800000 */
[----:B------:R-:W2:Y:S02]  /*1e90*/  SYNCS.PHASECHK.TRANS64.TRYWAIT P1, [UR4], R4 ;  /* 0x00000004ff0075a7 */ /* 0x000ea40008020144 */
[----:B--2---:R-:W-:Y:S05]  /*1ea0*/  @!P1 BRA `(.L_x_30) ;  /* 0x0000004800009947 */ /* 0x004fea0003800000 */
.L_x_29:
[----:B------:R-:W-:Y:S01]  /*1eb0*/  ULEA UR4, UR8, UR45, 0x8 ;  /* 0x0000002d08047291 */ /* 0x000fe2000f8e403f */
[----:B------:R-:W-:Y:S01]  /*1ec0*/  WARPGROUP.ARRIVE ;  /* 0x00000000000079c5 */ /* 0x000fe20000000000 */
[----:B------:R-:W-:Y:S01]  /*1ed0*/  ULEA UR6, UR8, UR44, 0x8 ;  /* 0x0000002c08067291 */ /* 0x000fe2000f8e403f */
[----:B------:R-:W-:Y:S01]  /*1ee0*/  UMOV UR5, 0x80000020 ;  /* 0x8000002000057882 */ /* 0x000fe20000000000 */
[----:B------:R-:W-:-:S07]  /*1ef0*/  UMOV UR7, 0x80000020 ;  /* 0x8000002000077882 */ /* 0x000fce0000000000 */
[----:B------:R-:W-:Y:S01]  /*1f00*/  IGMMA.64x64x32.S8.S8 R24, gdesc[UR4], R24, gsb0 ;  /* 0x01e00000041879f1 */ /* 0x000fe20008041018 */
        /* <DEDUP_REMOVED lines=9> */
[----:B------:R-:W-:Y:S01]  /*1fa0*/  BPT.TRAP 0x1 ;  /* 0x000000040000795c */ /* 0x000fe20000300000 */
.L_x_31:
[----:B------:R-:W-:-:S13]  /*1fb0*/  ISETP.NE.AND P1, PT, R57, RZ, PT ;  /* 0x000000ff3900720c */ /* 0x000fda0003f25270 */
[----:B-12---:R-:W-:-:S05]  /*1fc0*/  @P1 LEA R4, R3, UR41, 0x3 ;  /* 0x0000002903041c11 */ /* 0x006fca000f8e18ff */
[----:B------:R-:W-:-:S05]  /*1fd0*/  @P1 VIADD R5, R4, 0xe0 ;  /* 0x000000e004051836 */ /* 0x000fca0000000000 */
[----:B------:R-:W-:-:S04]  /*1fe0*/  @P1 PRMT R5, R56, 0x654, R5 ;  /* 0x0000065438051816 */ /* 0x000fc80000000005 */
[----:B------:R1:W-:Y:S01]  /*1ff0*/  @P1 SYNCS.ARRIVE.TRANS64.RED.A1T0 RZ, [R5+URZ], RZ ;  /* 0x000000ff05ff19a7 */ /* 0x0003e2000810043f */
[----:B------:R-:W-:-:S13]  /*2000*/  ISETP.GT.U32.AND P1, PT, R16, 0x1, PT ;  /* 0x000000011000780c */ /* 0x000fda0003f24070 */
[----:B-1----:R-:W-:Y:S05]  /*2010*/  @P1 BRA `(.L_x_32) ;  /* 0x0000000000041947 */ /* 0x002fea0003800000 */
[----:B------:R-:W-:Y:S01]  /*2020*/  BPT.TRAP 0x1 ;  /* 0x000000040000795c */ /* 0x000fe20000300000 */
.L_x_32:
[----:B------:R-:W-:Y:S01]  /*2030*/  UIADD3 UR8, UR8, 0x1, URZ ;  /* 0x0000000108087890 */ /* 0x000fe2000fffe03f */
[C---:B------:R-:W-:Y:S01]  /*2040*/  ISETP.GT.AND P2, PT, R0.reuse, 0x1, PT ;  /* 0x000000010000780c */ /* 0x040fe20003f44270 */
[----:B------:R-:W-:Y:S02]  /*2050*/  VIADD R3, R3, 0x1 ;  /* 0x0000000103037836 */ /* 0x000fe40000000000 */
[----:B------:R-:W-:Y:S01]  /*2060*/  UISETP.NE.AND UP0, UPT, UR8, 0x1c, UPT ;  /* 0x0000001c0800788c */ /* 0x000fe2000bf05270 */
[----:B------:R-:W-:Y:S02]  /*2070*/  VIADD R0, R0, 0xffffffff ;  /* 0xffffffff00007836 */ /* 0x000fe40000000000 */
[C---:B------:R-:W-:Y:S01]  /*2080*/  ISETP.NE.AND P1, PT, R3.reuse, 0x1c, PT ;  /* 0x0000001c0300780c */ /* 0x040fe20003f25270 */
[----:B------:R-:W-:Y:S02]  /*2090*/  USEL UR4, URZ, 0x1, UP0 ;  /* 0x000000013f047887 */ /* 0x000fe40008000000 */
[----:B------:R-:W-:Y:S01]  /*20a0*/  USEL UR8, UR8, URZ, UP0 ;  /* 0x0000003f08087287 */ /* 0x000fe20008000000 */
[----:B------:R-:W-:-:S03]  /*20b0*/  SEL R3, R3, RZ, P1 ;  /* 0x000000ff03037207 */ /* 0x000fc60000800000 */
[----:B------:R-:W-:Y:S01]  /*20c0*/  LOP3.LUT R6, R6, UR4, RZ, 0x3c, !PT ;  /* 0x0000000406067c12 */ /* 0x000fe2000f8e3cff */
[----:B------:R-:W-:Y:S07]  /*20d0*/  @P2 BRA `(.L_x_33) ;  /* 0xfffffffc004c2947 */ /* 0x000fee000383ffff */
.L_x_26:
[----:B------:R-:W1:Y:S01]  /*20e0*/  LDC R0, c[0x0][0x28c] ;  /* 0x0000a300ff007b82 */ /* 0x000e620000000800 */
[----:B------:R2:W-:Y:S01]  /*20f0*/  SYNCS.ARRIVE.TRANS64.A1T0 RZ, [R64+UR47], RZ ;  /* 0x000000ff40ff79a7 */ /* 0x0005e2000810002f */
[----:B-1----:R-:W-:-:S13]  /*2100*/  ISETP.GE.AND P1, PT, R0, 0x1, PT ;  /* 0x000000010000780c */ /* 0x002fda0003f26270 */
[----:B--2---:R-:W-:Y:S05]  /*2110*/  @!P1 BRA `(.L_x_34) ;  /* 0x0000000000449947 */ /* 0x004fea0003800000 */
[----:B------:R-:W-:Y:S05]  /*2120*/  @!P0 BRA `(.L_x_35) ;  /* 0x0000000000048947 */ /* 0x000fea0003800000 */
[----:B------:R-:W-:Y:S01]  /*2130*/  BPT.TRAP 0x1 ;  /* 0x000000040000795c */ /* 0x000fe20000300000 */
.L_x_35:
[----:B------:R-:W-:-:S13]  /*2140*/  ISETP.NE.AND P0, PT, R57, RZ, PT ;  /* 0x000000ff3900720c */ /* 0x000fda0003f05270 */
[----:B------:R-:W-:-:S05]  /*2150*/  VOTEU.ANY UP0, P0 ;  /* 0x00000000003f7886 */ /* 0x000fca0000000100 */
[----:B------:R-:W-:-:S06]  /*2160*/  @UP0 UIADD3 UR4, UR43, UR39, URZ ;  /* 0x000000272b040290 */ /* 0x000fcc000fffe03f */
[----:B------:R-:W-:Y:S02]  /*2170*/  IMAD.U32 R4, RZ, RZ, UR4 ;  /* 0x00000004ff047e24 */ /* 0x000fe4000f8e00ff */
[----:B------:R-:W-:-:S03]  /*2180*/  IMAD.U32 R3, RZ, RZ, UR4 ;  /* 0x00000004ff037e24 */ /* 0x000fc6000f8e00ff */
[----:B------:R-:W-:-:S05]  /*2190*/  @P0 SHF.R.U32.HI R4, RZ, 0x2, R4 ;  /* 0x00000002ff040819 */ /* 0x000fca0000011604 */
[----:B------:R-:W-:-:S04]  /*21a0*/  @P0 IMAD.WIDE.U32 R4, R4, 0x24924925, RZ ;  /* 0x2492492504040825 */ /* 0x000fc800078e00ff */
[----:B------:R-:W-:-:S05]  /*21b0*/  @P0 IMAD R4, R5, -0x1c, R3 ;  /* 0xffffffe405040824 */ /* 0x000fca00078e0203 */
[----:B------:R-:W-:-:S05]  /*21c0*/  @P0 LEA R4, R4, UR41, 0x3 ;  /* 0x0000002904040c11 */ /* 0x000fca000f8e18ff */
[----:B------:R-:W-:-:S05]  /*21d0*/  @P0 VIADD R3, R4, 0xe0 ;  /* 0x000000e004030836 */ /* 0x000fca0000000000 */
[----:B------:R-:W-:-:S04]  /*21e0*/  @P0 PRMT R3, R56, 0x654, R3 ;  /* 0x0000065438030816 */ /* 0x000fc80000000003 */
[----:B------:R1:W-:Y:S01]  /*21f0*/  @P0 SYNCS.ARRIVE.TRANS64.RED.A1T0 RZ, [R3+URZ], RZ ;  /* 0x000000ff03ff09a7 */ /* 0x0003e2000810043f */
[----:B------:R-:W-:-:S13]  /*2200*/  ISETP.GT.U32.AND P0, PT, R16, 0x1, PT ;  /* 0x000000011000780c */ /* 0x000fda0003f04070 */
[----:B-1----:R-:W-:Y:S05]  /*2210*/  @P0 BRA `(.L_x_34) ;  /* 0x0000000000040947 */ /* 0x002fea0003800000 */
[----:B------:R-:W-:Y:S01]  /*2220*/  BPT.TRAP 0x1 ;  /* 0x000000040000795c */ /* 0x000fe20000300000 */
.L_x_34:
[----:B------:R-:W-:Y:S01]  /*2230*/  SHF.L.U32 R0, R69, 0x1f, RZ ;  /* 0x0000001f45007819 */ /* 0x000fe200000006ff */
[----:B------:R-:W-:Y:S01]  /*2240*/  UIADD3 UR39, UR46, UR39, URZ ;  /* 0x000000272e277290 */ /* 0x000fe2000fffe03f */
[----:B------:R-:W1:Y:S01]  /*2250*/  LDC R15, c[0x0][0x288] ;  /* 0x0000a200ff0f7b82 */ /* 0x000e620000000800 */
[----:B------:R-:W-:Y:S01]  /*2260*/  UISETP.GE.U32.AND UP1, UPT, UR46, 0x1c, UPT ;  /* 0x0000001c2e00788c */ /* 0x000fe2000bf26070 */
[----:B------:R-:W-:Y:S01]  /*2270*/  IMAD.SHL.U32 R8, R62, 0x2, RZ ;  /* 0x000000023e087824 */ /* 0x000fe200078e00ff */
[----:B------:R-:W-:Y:S02]  /*2280*/  UISETP.GT.U32.AND UP0, UPT, UR39, 0x1b, UPT ;  /* 0x0000001b2700788c */ /* 0x000fe4000bf04070 */
[----:B------:R-:W-:Y:S02]  /*2290*/  USHF.R.U32.HI UR4, URZ, 0x2, UR39 ;  /* 0x000000023f047899 */ /* 0x000fe40008011627 */
[----:B------:R-:W-:Y:S01]  /*22a0*/  UISETP.LT.U32.AND UP0, UPT, UR46, 0x1c, UP0 ;  /* 0x0000001c2e00788c */ /* 0x000fe20008701070 */
[----:B------:R-:W2:Y:S01]  /*22b0*/  SYNCS.PHASECHK.TRANS64.TRYWAIT P0, [R63+UR42+0x10], R0 ;  /* 0x000010003f0075a7 */ /* 0x000ea2000800016a */
[----:B------:R-:W-:Y:S01]  /*22c0*/  UIMAD.WIDE.U32 UR4, UR4, 0x24924925, URZ ;  /* 0x24924925040478a5 */ /* 0x000fe2000f8e003f */
[----:B------:R-:W-:Y:S01]  /*22d0*/  SHF.R.S32.HI R9, RZ, 0x1f, R8 ;  /* 0x0000001fff097819 */ /* 0x000fe20000011408 */
[----:B------:R-:W-:-:S02]  /*22e0*/  USEL UR6, URZ, 0x1, !UP0 ;  /* 0x000000013f067887 */ /* 0x000fc4000c000000 */
[----:B------:R-:W-:Y:S02]  /*22f0*/  UIMAD UR39, UR5, -0x1c, UR39 ;  /* 0xffffffe4052778a4 */ /* 0x000fe4000f8e0227 */
[----:B------:R-:W-:-:S04]  /*2300*/  ULOP3.LUT UR38, UR38, UR6, URZ, 0x3c, !UPT ;  /* 0x0000000626267292 */ /* 0x000fc8000f8e3c3f */
[----:B------:R-:W-:Y:S01]  /*2310*/  @UP1 ULOP3.LUT UR38, UR38, 0x1, UR5, 0x78, !UPT ;  /* 0x0000000126261892 */ /* 0x000fe2000f8e7805 */
[----:B-12---:R-:W-:Y:S11]  /*2320*/  @!P0 BRA `(.L_x_36) ;  /* 0x0000004000f88947 */ /* 0x006ff60003800000 */
.L_x_154:
[----:B-1----:R-:W-:Y:S01]  /*2330*/  IMAD.SHL.U32 R0, R19, 0x40, RZ ;  /* 0x0000004013007824 */ /* 0x002fe200078e00ff */
[----:B------:R-:W-:Y:S01]  /*2340*/  ULDC UR6, c[0x0][0x284] ;  /* 0x0000a10000067ab9 */ /* 0x000fe20000000800 */
[----:B------:R-:W-:Y:S01]  /*2350*/  IMAD.SHL.U32 R22, R22, 0x40, RZ ;  /* 0x0000004016167824 */ /* 0x000fe200078e00ff */
[----:B------:R-:W-:Y:S01]  /*2360*/  SHF.R.S32.HI R71, RZ, 0x1f, R2 ;  /* 0x0000001fff477819 */ /* 0x000fe20000011402 */
[----:B------:R-:W-:Y:S01]  /*2370*/  ULDC.64 UR4, c[0x0][0x5d0] ;  /* 0x0001740000047ab9 */ /* 0x000fe20000000a00 */
[----:B------:R-:W-:Y:S01]  /*2380*/  ISETP.GE.AND P0, PT, R0, UR6, PT ;  /* 0x0000000600007c0c */ /* 0x000fe2000bf06270 */
[----:B------:R-:W-:Y:S01]  /*2390*/  IMAD.WIDE.U32 R4, R2, UR4, R8 ;  /* 0x0000000402047c25 */ /* 0x000fe2000f8e0008 */
[----:B------:R-:W-:Y:S02]  /*23a0*/  SHF.R.S32.HI R70, RZ, 0x1f, R22 ;  /* 0x0000001fff467819 */ /* 0x000fe40000011416 */
[C---:B------:R-:W-:Y:S01]  /*23b0*/  ISETP.GE.OR P0, PT, R22.reuse, R15, P0 ;  /* 0x0000000f1600720c */ /* 0x040fe20000706670 */
[----:B------:R-:W-:Y:S01]  /*23c0*/  IMAD R3, R71, UR4, RZ ;  /* 0x0000000447037c24 */ /* 0x000fe2000f8e02ff */
[----:B------:R-:W-:-:S03]  /*23d0*/  IADD3 R4, P1, R22, R4, RZ ;  /* 0x0000000416047210 */ /* 0x000fc60007f3e0ff */
[----:B------:R-:W-:-:S05]  /*23e0*/  IMAD R3, R2, UR5, R3 ;  /* 0x0000000502037c24 */ /* 0x000fca000f8e0203 */
[----:B------:R-:W-:-:S03]  /*23f0*/  IADD3.X R5, R70, R5, R3, P1, !PT ;  /* 0x0000000546057210 */ /* 0x000fc60000ffe403 */
[----:B------:R-:W-:Y:S05]  /*2400*/  @P0 BRA `(.L_x_37) ;  /* 0x0000001c00200947 */ /* 0x000fea0003800000 */
[----:B------:R-:W1:Y:S01]  /*2410*/  LDC.64 R10, c[0x0][0x5c8] ;  /* 0x00017200ff0a7b82 */ /* 0x000e620000000a00 */
[----:B0-----:R-:W-:Y:S01]  /*2420*/  IMAD.WIDE R12, R19, 0x40, R60 ;  /* 0x00000040130c7825 */ /* 0x001fe200078e023c */
[----:B------:R-:W-:Y:S01]  /*2430*/  ULDC.64 UR4, c[0x0][0x5c0] ;  /* 0x0001700000047ab9 */ /* 0x000fe20000000a00 */
[----:B------:R-:W-:Y:S02]  /*2440*/  BSSY B0, `(.L_x_37) ;  /* 0x00001c4000007945 */ /* 0x000fe40003800000 */
[----:B------:R-:W-:Y:S02]  /*2450*/  IMAD.IADD R72, R67, 0x1, -R0 ;  /* 0x0000000143487824 */ /* 0x000fe400078e0a00 */
[-C--:B-1----:R-:W-:Y:S02]  /*2460*/  IMAD R3, R13, R10.reuse, RZ ;  /* 0x0000000a0d037224 */ /* 0x082fe400078e02ff */
[----:B------:R-:W-:-:S04]  /*2470*/  IMAD.WIDE.U32 R4, R12, R10, R4 ;  /* 0x0000000a0c047225 */ /* 0x000fc800078e0004 */
[----:B------:R-:W-:Y:S01]  /*2480*/  IMAD R3, R12, R11, R3 ;  /* 0x0000000b0c037224 */ /* 0x000fe200078e0203 */
[----:B------:R-:W-:-:S03]  /*2490*/  IADD3 R6, P0, R4, UR4, RZ ;  /* 0x0000000404067c10 */ /* 0x000fc6000ff1e0ff */
[----:B------:R-:W-:Y:S01]  /*24a0*/  IMAD.IADD R3, R5, 0x1, R3 ;  /* 0x0000000105037824 */ /* 0x000fe200078e0203 */
[----:B------:R-:W-:-:S04]  /*24b0*/  LEA R4, P1, R10, R6, 0x3 ;  /* 0x000000060a047211 */ /* 0x000fc800078218ff */
[----:B------:R-:W-:Y:S01]  /*24c0*/  IADD3.X R7, R3, UR5, RZ, P0, !PT ;  /* 0x0000000503077c10 */ /* 0x000fe200087fe4ff */
[----:B------:R-:W-:Y:S01]  /*24d0*/  IMAD R3, R62, -0x2, R15 ;  /* 0xfffffffe3e037824 */ /* 0x000fe200078e020f */
[----:B-----5:R-:W-:Y:S02]  /*24e0*/  ISETP.NE.AND P0, PT, R59, RZ, PT ;  /* 0x000000ff3b00720c */ /* 0x020fe40003f05270 */
[----:B------:R-:W-:Y:S01]  /*24f0*/  LEA.HI.X R5, R10, R7, R11, 0x3, P1 ;  /* 0x000000070a057211 */ /* 0x000fe200008f1c0b */
[----:B------:R-:W-:-:S10]  /*2500*/  IMAD.IADD R73, R3, 0x1, -R22 ;  /* 0x0000000103497824 */ /* 0x000fd400078e0a16 */
[----:B------:R-:W-:Y:S05]  /*2510*/  @!P0 BRA `(.L_x_38) ;  /* 0x0000001400188947 */ /* 0x000fea0003800000 */
[----:B------:R-:W0:Y:S01]  /*2520*/  LDC.64 R14, c[0x0][0x5b0] ;  /* 0x00016c00ff0e7b82 */ /* 0x000e220000000a00 */
[----:B------:R-:W-:Y:S01]  /*2530*/  ULDC.64 UR4, c[0x0][0x5b8] ;  /* 0x00016e0000047ab9 */ /* 0x000fe20000000a00 */
[----:B------:R-:W-:Y:S01]  /*2540*/  ISETP.GE.AND P3, PT, R73, 0x1, PT ;  /* 0x000000014900780c */ /* 0x000fe20003f66270 */
[----:B------:R-:W-:Y:S01]  /*2550*/  IMAD.WIDE.U32 R8, R2, UR4, R8 ;  /* 0x0000000402087c25 */ /* 0x000fe2000f8e0008 */
[----:B------:R-:W-:Y:S02]  /*2560*/  BSSY B1, `(.L_x_39) ;  /* 0x000000e000017945 */ /* 0x000fe40003800000 */
[----:B------:R-:W-:Y:S01]  /*2570*/  ISETP.LT.OR P1, PT, R72, 0x1, !P3 ;  /* 0x000000014800780c */ /* 0x000fe20005f21670 */
[----:B------:R-:W-:Y:S01]  /*2580*/  IMAD R3, R71, UR4, RZ ;  /* 0x0000000447037c24 */ /* 0x000fe2000f8e02ff */
[----:B------:R-:W1:Y:S01]  /*2590*/  LDC.64 R20, c[0x0][0x5a8] ;  /* 0x00016a00ff147b82 */ /* 0x000e620000000a00 */
[----:B------:R-:W-:Y:S02]  /*25a0*/  IADD3 R10, P0, R22, R8, RZ ;  /* 0x00000008160a7210 */ /* 0x000fe40007f1e0ff */
[----:B------:R-:W-:-:S05]  /*25b0*/  IMAD R3, R2, UR5, R3 ;  /* 0x0000000502037c24 */ /* 0x000fca000f8e0203 */
[----:B------:R-:W-:Y:S01]  /*25c0*/  IADD3.X R11, R70, R9, R3, P0, !PT ;  /* 0x00000009460b7210 */ /* 0x000fe200007fe403 */
[-C--:B0-----:R-:W-:Y:S02]  /*25d0*/  IMAD R0, R13, R14.reuse, RZ ;  /* 0x0000000e0d007224 */ /* 0x081fe400078e02ff */
[----:B------:R-:W-:-:S04]  /*25e0*/  IMAD.WIDE.U32 R2, R12, R14, R10 ;  /* 0x0000000e0c027225 */ /* 0x000fc800078e000a */
[----:B------:R-:W-:Y:S01]  /*25f0*/  IMAD R19, R12, R15, R0 ;  /* 0x0000000f0c137224 */ /* 0x000fe200078e0200 */
[----:B-1----:R-:W-:-:S04]  /*2600*/  IADD3 R2, P0, R2, R20, RZ ;  /* 0x0000001402027210 */ /* 0x002fc80007f1e0ff */
[----:B------:R-:W-:Y:S01]  /*2610*/  IADD3.X R3, R21, R3, R19, P0, !PT ;  /* 0x0000000315037210 */ /* 0x000fe200007fe413 */
[----:B------:R-:W-:Y:S08]  /*2620*/  @P1 BRA `(.L_x_40) ;  /* 0x0000000000041947 */ /* 0x000ff00003800000 */
[----:B------:R0:W5:Y:S02]  /*2630*/  LDG.E.U8 R68, desc[UR36][R2.64] ;  /* 0x0000002402447981 */ /* 0x000164000c1e1100 */
.L_x_40:
[----:B------:R-:W-:Y:S05]  /*2640*/  BSYNC B1 ;  /* 0x0000000000017941 */ /* 0x000fea0003800000 */
.L_x_39:
[----:B-----5:R-:W-:Y:S01]  /*2650*/  LOP3.LUT R0, R68, 0xffff, RZ, 0xc0, !PT ;  /* 0x0000ffff44007812 */ /* 0x020fe200078ec0ff */
[C---:B------:R-:W-:Y:S01]  /*2660*/  IMAD.SHL.U32 R8, R14.reuse, 0x8, RZ ;  /* 0x000000080e087824 */ /* 0x040fe200078e00ff */
[----:B------:R-:W-:Y:S01]  /*2670*/  SHF.L.U64.HI R9, R14, 0x3, R15 ;  /* 0x000000030e097819 */ /* 0x000fe2000001020f */
[----:B------:R-:W-:Y:S01]  /*2680*/  BSSY B1, `(.L_x_41) ;  /* 0x000000e000017945 */ /* 0x000fe20003800000 */
[----:B------:R-:W-:Y:S02]  /*2690*/  PRMT R0, R0, 0x8880, RZ ;  /* 0x0000888000007816 */ /* 0x000fe400000000ff */
[----:B------:R-:W-:Y:S01]  /*26a0*/  ISETP.GE.AND P2, PT, R73, 0x2, PT ;  /* 0x000000024900780c */ /* 0x000fe20003f46270 */
[----:B------:R-:W-:-:S03]  /*26b0*/  IMAD.WIDE.U32 R8, R12, R14, R8 ;  /* 0x0000000e0c087225 */ /* 0x000fc600078e0008 */
[----:B------:R-:W-:Y:S01]  /*26c0*/  ISETP.LT.OR P0, PT, R72, 0x1, !P2 ;  /* 0x000000014800780c */ /* 0x000fe20005701670 */
[----:B------:R-:W-:Y:S01]  /*26d0*/  IMAD R13, R0, R59, RZ ;  /* 0x0000003b000d7224 */ /* 0x000fe200078e02ff */
[----:B------:R-:W-:Y:S01]  /*26e0*/  IADD3 R8, P4, P5, R10, R20, R8 ;  /* 0x000000140a087210 */ /* 0x000fe20007d9e008 */
[----:B------:R-:W-:Y:S02]  /*26f0*/  IMAD.IADD R12, R19, 0x1, R9 ;  /* 0x00000001130c7824 */ /* 0x000fe400078e0209 */
[----:B------:R-:W-:-:S05]  /*2700*/  @!P1 IMAD R15, R24, R58, R13 ;  /* 0x0000003a180f9224 */ /* 0x000fca00078e020d */
[----:B------:R1:W-:Y:S03]  /*2710*/  @!P1 STG.E.U8 desc[UR36][R6.64], R15 ;  /* 0x0000000f06009986 */ /* 0x0003e6000c101124 */
[----:B------:R-:W-:Y:S05]  /*2720*/  @P0 BRA `(.L_x_42) ;  /* 0x00000000000c0947 */ /* 0x000fea0003800000 */
[----:B------:R-:W2:Y:S02]  /*2730*/  LDG.E.U8 R68, desc[UR36][R2.64+0x1] ;  /* 0x0000012402447981 */ /* 0x000ea4000c1e1100 */
[----:B--2---:R-:W-:-:S05]  /*2740*/  PRMT R0, R68, 0x8880, RZ ;  /* 0x0000888044007816 */ /* 0x004fca00000000ff */
[----:B------:R-:W-:-:S07]  /*2750*/  IMAD R13, R0, R59, RZ ;  /* 0x0000003b000d7224 */ /* 0x000fce00078e02ff */
.L_x_42:
[----:B------:R-:W-:Y:S05]  /*2760*/  BSYNC B1 ;  /* 0x0000000000017941 */ /* 0x000fea0003800000 */
.L_x_41:
[C---:B------:R-:W-:Y:S01]  /*2770*/  ISETP.LT.OR P3, PT, R72.reuse, 0x9, !P3 ;  /* 0x000000094800780c */ /* 0x040fe20005f61670 */
[----:B------:R-:W-:Y:S01]  /*2780*/  @!P0 IMAD R25, R25, R58, R13 ;  /* 0x0000003a19198224 */ /* 0x000fe200078e020d */
[----:B------:R-:W-:Y:S01]  /*2790*/  ISETP.GE.AND P1, PT, R73, 0x9, PT ;  /* 0x000000094900780c */ /* 0x000fe20003f26270 */
[----:B------:R-:W-:Y:S01]  /*27a0*/  BSSY B1, `(.L_x_43) ;  /* 0x000000b000017945 */ /* 0x000fe20003800000 */
[----:B------:R-:W-:Y:S02]  /*27b0*/  IADD3.X R9, R11, R21, R12, P4, P5 ;  /* 0x000000150b097210 */ /* 0x000fe400027ea40c */
[----:B------:R2:W-:Y:S01]  /*27c0*/  @!P0 STG.E.U8 desc[UR36][R6.64+0x1], R25 ;  /* 0x0000011906008986 */ /* 0x0005e2000c101124 */
[----:B------:R-:W-:Y:S02]  /*27d0*/  ISETP.GE.AND P0, PT, R73, 0xa, PT ;  /* 0x0000000a4900780c */ /* 0x000fe40003f06270 */
[C---:B------:R-:W-:Y:S02]  /*27e0*/  ISETP.LT.OR P2, PT, R72.reuse, 0x9, !P2 ;  /* 0x000000094800780c */ /* 0x040fe40005741670 */
[----:B------:R-:W-:-:S02]  /*27f0*/  ISETP.LT.OR P5, PT, R72, 0x1, !P1 ;  /* 0x000000014800780c */ /* 0x000fc40004fa1670 */
[----:B------:R-:W-:Y:S01]  /*2800*/  ISETP.LT.OR P4, PT, R72, 0x1, !P0 ;  /* 0x000000014800780c */ /* 0x000fe20004781670 */
[----:B------:R-:W-:-:S12]  /*2810*/  @P3 BRA `(.L_x_44) ;  /* 0x00000000000c3947 */ /* 0x000fd80003800000 */
[----:B------:R-:W3:Y:S02]  /*2820*/  LDG.E.U8 R68, desc[UR36][R8.64] ;  /* 0x0000002408447981 */ /* 0x000ee4000c1e1100 */
[----:B---3--:R-:W-:-:S05]  /*2830*/  PRMT R0, R68, 0x8880, RZ ;  /* 0x0000888044007816 */ /* 0x008fca00000000ff */
[----:B------:R-:W-:-:S07]  /*2840*/  IMAD R13, R0, R59, RZ ;  /* 0x0000003b000d7224 */ /* 0x000fce00078e02ff */
.L_x_44:
[----:B------:R-:W-:Y:S05]  /*2850*/  BSYNC B1 ;  /* 0x0000000000017941 */ /* 0x000fea0003800000 */
.L_x_43:
[----:B------:R-:W-:Y:S01]  /*2860*/  @!P3 IMAD R11, R26, R58, R13 ;  /* 0x0000003a1a0bb224 */ /* 0x000fe200078e020d */
[----:B------:R-:W-:Y:S04]  /*2870*/  BSSY B1, `(.L_x_45) ;  /* 0x0000006000017945 */ /* 0x000fe80003800000 */
[----:B------:R3:W-:Y:S01]  /*2880*/  @!P3 STG.E.U8 desc[UR36][R4.64], R11 ;  /* 0x0000000b0400b986 */ /* 0x0007e2000c101124 */
[----:B------:R-:W-:Y:S05]  /*2890*/  @P2 BRA `(.L_x_46) ;  /* 0x00000000000c2947 */ /* 0x000fea0003800000 */
[----:B------:R-:W4:Y:S02]  /*28a0*/  LDG.E.U8 R68, desc[UR36][R8.64+0x1] ;  /* 0x0000012408447981 */ /* 0x000f24000c1e1100 */
[----:B----4-:R-:W-:-:S05]  /*28b0*/  PRMT R0, R68, 0x8880, RZ ;  /* 0x0000888044007816 */ /* 0x010fca00000000ff */
[----:B------:R-:W-:-:S07]  /*28c0*/  IMAD R13, R0, R59, RZ ;  /* 0x0000003b000d7224 */ /* 0x000fce00078e02ff */
.L_x_46:
[----:B------:R-:W-:Y:S05]  /*28d0*/  BSYNC B1 ;  /* 0x0000000000017941 */ /* 0x000fea0003800000 */
.L_x_45:
[----:B------:R-:W-:Y:S01]  /*28e0*/  @!P2 IMAD R27, R27, R58, R13 ;  /* 0x0000003a1b1ba224 */ /* 0x000fe200078e020d */
[----:B------:R-:W-:Y:S04]  /*28f0*/  BSSY B1, `(.L_x_47) ;  /* 0x0000006000017945 */ /* 0x000fe80003800000 */
[----:B------:R4:W-:Y:S01]  /*2900*/  @!P2 STG.E.U8 desc[UR36][R4.64+0x1], R27 ;  /* 0x0000011b0400a986 */ /* 0x0009e2000c101124 */
[----:B------:R-:W-:Y:S05]  /*2910*/  @P5 BRA `(.L_x_48) ;  /* 0x00000000000c5947 */ /* 0x000fea0003800000 */
[----:B------:R-:W5:Y:S02]  /*2920*/  LDG.E.U8 R68, desc[UR36][R2.64+0x8] ;  /* 0x0000082402447981 */ /* 0x000f64000c1e1100 */
[----:B-----5:R-:W-:-:S05]  /*2930*/  PRMT R0, R68, 0x8880, RZ ;  /* 0x0000888044007816 */ /* 0x020fca00000000ff */
[----:B------:R-:W-:-:S07]  /*2940*/  IMAD R13, R0, R59, RZ ;  /* 0x0000003b000d7224 */ /* 0x000fce00078e02ff */
.L_x_48:
[----:B------:R-:W-:Y:S05]  /*2950*/  BSYNC B1 ;  /* 0x0000000000017941 */ /* 0x000fea0003800000 */
.L_x_47:
[----:B---3--:R-:W-:Y:S01]  /*2960*/  @!P5 IMAD R11, R28, R58, R13 ;  /* 0x0000003a1c0bd224 */ /* 0x008fe200078e020d */
[----:B------:R-:W-:Y:S04]  /*2970*/  BSSY B1, `(.L_x_49) ;  /* 0x0000006000017945 */ /* 0x000fe80003800000 */
[----:B------:R3:W-:Y:S01]  /*2980*/  @!P5 STG.E.U8 desc[UR36][R6.64+0x8], R11 ;  /* 0x0000080b0600d986 */ /* 0x0007e2000c101124 */
[----:B------:R-:W-:Y:S05]  /*2990*/  @P4 BRA `(.L_x_50) ;  /* 0x00000000000c4947 */ /* 0x000fea0003800000 */
[----:B------:R-:W5:Y:S02]  /*29a0*/  LDG.E.U8 R68, desc[UR36][R2.64+0x9] ;  /* 0x0000092402447981 */ /* 0x000f64000c1e1100 */
[----:B-----5:R-:W-:-:S05]  /*29b0*/  PRMT R0, R68, 0x8880, RZ ;  /* 0x0000888044007816 */ /* 0x020fca00000000ff */
[----:B------:R-:W-:-:S07]  /*29c0*/  IMAD R13, R0, R59, RZ ;  /* 0x0000003b000d7224 */ /* 0x000fce00078e02ff */
.L_x_50:
[----:B------:R-:W-:Y:S05]  /*29d0*/  BSYNC B1 ;  /* 0x0000000000017941 */ /* 0x000fea0003800000 */
.L_x_49:
[C---:B------:R-:W-:Y:S01]  /*29e0*/  ISETP.LT.OR P1, PT, R72.reuse, 0x9, !P1 ;  /* 0x000000094800780c */ /* 0x040fe20004f21670 */
[----:B------:R-:W-:Y:S01]  /*29f0*/  @!P4 IMAD R29, R29, R58, R13 ;  /* 0x0000003a1d1dc224 */ /* 0x000fe200078e020d */
[C---:B------:R-:W-:Y:S01]  /*2a00*/  ISETP.GE.AND P3, PT, R73.reuse, 0x11, PT ;  /* 0x000000114900780c */ /* 0x040fe20003f66270 */
[----:B------:R-:W-:Y:S01]  /*2a10*/  BSSY B1, `(.L_x_51) ;  /* 0x000000a000017945 */ /* 0x000fe20003800000 */
[----:B------:R-:W-:Y:S02]  /*2a20*/  ISETP.GE.AND P2, PT, R73, 0x12, PT ;  /* 0x000000124900780c */ /* 0x000fe40003f46270 */
[----:B------:R0:W-:Y:S01]  /*2a30*/  @!P4 STG.E.U8 desc[UR36][R6.64+0x9], R29 ;  /* 0x0000091d0600c986 */ /* 0x0001e2000c101124 */
[C---:B------:R-:W-:Y:S02]  /*2a40*/  ISETP.LT.OR P0, PT, R72.reuse, 0x9, !P0 ;  /* 0x000000094800780c */ /* 0x040fe40004701670 */
[C---:B------:R-:W-:Y:S02]  /*2a50*/  ISETP.LT.OR P5, PT, R72.reuse, 0x1, !P3 ;  /* 0x000000014800780c */ /* 0x040fe40005fa1670 */
[----:B------:R-:W-:-:S02]  /*2a60*/  ISETP.LT.OR P4, PT, R72, 0x1, !P2 ;  /* 0x000000014800780c */ /* 0x000fc40005781670 */
[----:B------:R-:W-:Y:S11]  /*2a70*/  @P1 BRA `(.L_x_52) ;  /* 0x00000000000c1947 */ /* 0x000ff60003800000 */
[----:B------:R-:W5:Y:S02]  /*2a80*/  LDG.E.U8 R68, desc[UR36][R8.64+0x8] ;  /* 0x0000082408447981 */ /* 0x000f64000c1e1100 */
[----:B-----5:R-:W-:-:S05]  /*2a90*/  PRMT R0, R68, 0x8880, RZ ;  /* 0x0000888044007816 */ /* 0x020fca00000000ff */
[----:B------:R-:W-:-:S07]  /*2aa0*/  IMAD R13, R0, R59, RZ ;  /* 0x0000003b000d7224 */ /* 0x000fce00078e02ff */
.L_x_52:
[----:B------:R-:W-:Y:S05]  /*2ab0*/  BSYNC B1 ;  /* 0x0000000000017941 */ /* 0x000fea0003800000 */
.L_x_51:
[----:B---3--:R-:W-:Y:S01]  /*2ac0*/  @!P1 IMAD R11, R30, R58, R13 ;  /* 0x0000003a1e0b9224 */ /* 0x008fe200078e020d */
[----:B------:R-:W-:Y:S04]  /*2ad0*/  BSSY B1, `(.L_x_53) ;  /* 0x0000006000017945 */ /* 0x000fe80003800000 */
[----:B------:R3:W-:Y:S01]  /*2ae0*/  @!P1 STG.E.U8 desc[UR36][R4.64+0x8], R11 ;  /* 0x0000080b04009986 */ /* 0x0007e2000c101124 */
[----:B------:R-:W-:Y:S05]  /*2af0*/  @P0 BRA `(.L_x_54) ;  /* 0x00000000000c0947 */ /* 0x000fea0003800000 */
[----:B------:R-:W5:Y:S02]  /*2b00*/  LDG.E.U8 R68, desc[UR36][R8.64+0x9] ;  /* 0x0000092408447981 */ /* 0x000f64000c1e1100 */
[----:B-----5:R-:W-:-:S05]  /*2b10*/  PRMT R0, R68, 0x8880, RZ ;  /* 0x0000888044007816 */ /* 0x020fca00000000ff */
[----:B------:R-:W-:-:S07]  /*2b20*/  IMAD R13, R0, R59, RZ ;  /* 0x0000003b000d7224 */ /* 0x000fce00078e02ff */
.L_x_54:
[----:B------:R-:W-:Y:S05]  /*2b30*/  BSYNC B1 ;  /* 0x0000000000017941 */ /* 0x000fea0003800000 */
.L_x_53:
[----:B------:R-:W-:Y:S01]  /*2b40*/  @!P0 IMAD R31, R31, R58, R13 ;  /* 0x0000003a1f1f8224 */ /* 0x000fe200078e020d */
[----:B------:R-:W-:Y:S04]  /*2b50*/  BSSY B1, `(.L_x_55) ;  /* 0x0000006000017945 */ /* 0x000fe80003800000 */
[----:B------:R0:W-:Y:S01]  /*2b60*/  @!P0 STG.E.U8 desc[UR36][R4.64+0x9], R31 ;  /* 0x0000091f04008986 */ /* 0x0001e2000c101124 */
[----:B------:R-:W-:Y:S05]  /*2b70*/  @P5 BRA `(.L_x_56) ;  /* 0x00000000000c5947 */ /* 0x000fea0003800000 */
[----:B------:R-:W5:Y:S02]  /*2b80*/  LDG.E.U8 R68, desc[UR36][R2.64+0x10] ;  /* 0x0000102402447981 */ /* 0x000f64000c1e1100 */
[----:B-----5:R-:W-:-:S05]  /*2b90*/  PRMT R0, R68, 0x8880, RZ ;  /* 0x0000888044007816 */ /* 0x020fca00000000ff */
[----:B------:R-:W-:-:S07]  /*2ba0*/  IMAD R13, R0, R59, RZ ;  /* 0x0000003b000d7224 */ /* 0x000fce00078e02ff */
.L_x_56:
[----:B------:R-:W-:Y:S05]  /*2bb0*/  BSYNC B1 ;  /* 0x0000000000017941 */ /* 0x000fea0003800000 */
.L_x_55:
[----:B---3--:R-:W-:Y:S01]  /*2bc0*/  @!P5 IMAD R11, R32, R58, R13 ;  /* 0x0000003a200bd224 */ /* 0x008fe200078e020d */
[----:B------:R-:W-:Y:S04]  /*2bd0*/  BSSY B1, `(.L_x_57) ;  /* 0x0000006000017945 */ /* 0x000fe80003800000 */
[----:B------:R3:W-:Y:S01]  /*2be0*/  @!P5 STG.E.U8 desc[UR36][R6.64+0x10], R11 ;  /* 0x0000100b0600d986 */ /* 0x0007e2000c101124 */
[----:B------:R-:W-:Y:S05]  /*2bf0*/  @P4 BRA `(.L_x_58) ;  /* 0x00000000000c4947 */ /* 0x000fea0003800000 */
[----:B------:R-:W5:Y:S02]  /*2c00*/  LDG.E.U8 R68, desc[UR36][R2.64+0x11] ;  /* 0x0000112402447981 */ /* 0x000f64000c1e1100 */
[----:B-----5:R-:W-:-:S05]  /*2c10*/  PRMT R0, R68, 0x8880, RZ ;  /* 0x0000888044007816 */ /* 0x020fca00000000ff */
[----:B------:R-:W-:-:S07]  /*2c20*/  IMAD R13, R0, R59, RZ ;  /* 0x0000003b000d7224 */ /* 0x000fce00078e02ff */
.L_x_58:
[----:B------:R-:W-:Y:S05]  /*2c30*/  BSYNC B1 ;  /* 0x0000000000017941 */ /* 0x000fea0003800000 */
.L_x_57:
        /* <DEDUP_REMOVED lines=13> */
.L_x_60:
[----:B------:R-:W-:Y:S05]  /*2d10*/  BSYNC B1 ;  /* 0x0000000000017941 */ /* 0x000fea0003800000 */
.L_x_59:
[----:B---3--:R-:W-:Y:S01]  /*2d20*/  @!P3 IMAD R11, R34, R58, R13 ;  /* 0x0000003a220bb224 */ /* 0x008fe200078e020d */
[----:B------:R-:W-:Y:S04]  /*2d30*/  BSSY B1, `(.L_x_61) ;  /* 0x0000006000017945 */ /* 0x000fe80003800000 */
[----:B------:R3:W-:Y:S01]  /*2d40*/  @!P3 STG.E.U8 desc[UR36][R4.64+0x10], R11 ;  /* 0x0000100b0400b986 */ /* 0x0007e2000c101124 */
[----:B------:R-:W-:Y:S05]  /*2d50*/  @P2 BRA `(.L_x_62) ;  /* 0x00000000000c2947 */ /* 0x000fea0003800000 */
[----:B------:R-:W5:Y:S02]  /*2d60*/  LDG.E.U8 R68, desc[UR36][R8.64+0x11] ;  /* 0x0000112408447981 */ /* 0x000f64000c1e1100 */
[----:B-----5:R-:W-:-:S05]  /*2d70*/  PRMT R0, R68, 0x8880, RZ ;  /* 0x0000888044007816 */ /* 0x020fca00000000ff */
[----:B------:R-:W-:-:S07]  /*2d80*/  IMAD R13, R0, R59, RZ ;  /* 0x0000003b000d7224 */ /* 0x000fce00078e02ff */
.L_x_62:
[----:B------:R-:W-:Y:S05]  /*2d90*/  BSYNC B1 ;  /* 0x0000000000017941 */ /* 0x000fea0003800000 */
.L_x_61:
[----:B------:R-:W-:Y:S01]  /*2da0*/  @!P2 IMAD R35, R35, R58, R13 ;  /* 0x0000003a2323a224 */ /* 0x000fe200078e020d */
[----:B------:R-:W-:Y:S04]  /*2db0*/  BSSY B1, `(.L_x_63) ;  /* 0x0000006000017945 */ /* 0x000fe80003800000 */
[----:B------:R0:W-:Y:S01]  /*2dc0*/  @!P2 STG.E.U8 desc[UR36][R4.64+0x11], R35 ;  /* 0x000011230400a986 */ /* 0x0001e2000c101124 */
[----:B------:R-:W-:Y:S05]  /*2dd0*/  @P5 BRA `(.L_x_64) ;  /* 0x00000000000c5947 */ /* 0x000fea0003800000 */
[----:B------:R-:W5:Y:S02]  /*2de0*/  LDG.E.U8 R68, desc[UR36][R2.64+0x18] ;  /* 0x0000182402447981 */ /* 0x000f64000c1e1100 */
[----:B-----5:R-:W-:-:S05]  /*2df0*/  PRMT R0, R68, 0x8880, RZ ;  /* 0x0000888044007816 */ /* 0x020fca00000000ff */
[----:B------:R-:W-:-:S07]  /*2e00*/  IMAD R13, R0, R59, RZ ;  /* 0x0000003b000d7224 */ /* 0x000fce00078e02ff */
.L_x_64:
[----:B------:R-:W-:Y:S05]  /*2e10*/  BSYNC B1 ;  /* 0x0000000000017941 */ /* 0x000fea0003800000 */
.L_x_63:
[----:B---3--:R-:W-:Y:S01]  /*2e20*/  @!P5 IMAD R11, R36, R58, R13 ;  /* 0x0000003a240bd224 */ /* 0x008fe200078e020d */
[----:B------:R-:W-:Y:S04]  /*2e30*/  BSSY B1, `(.L_x_65) ;  /* 0x0000006000017945 */ /* 0x000fe80003800000 */
[----:B------:R3:W-:Y:S01]  /*2e40*/  @!P5 STG.E.U8 desc[UR36][R6.64+0x18], R11 ;  /* 0x0000180b0600d986 */ /* 0x0007e2000c101124 */
[----:B------:R-:W-:Y:S05]  /*2e50*/  @P4 BRA `(.L_x_66) ;  /* 0x00000000000c4947 */ /* 0x000fea0003800000 */
[----:B------:R-:W5:Y:S02]  /*2e60*/  LDG.E.U8 R68, desc[UR36][R2.64+0x19] ;  /* 0x0000192402447981 */ /* 0x000f64000c1e1100 */
[----:B-----5:R-:W-:-:S05]  /*2e70*/  PRMT R0, R68, 0x8880, RZ ;  /* 0x0000888044007816 */ /* 0x020fca00000000ff */
[----:B------:R-:W-:-:S07]  /*2e80*/  IMAD R13, R0, R59, RZ ;  /* 0x0000003b000d7224 */ /* 0x000fce00078e02ff */
.L_x_66:
[----:B------:R-:W-:Y:S05]  /*2e90*/  BSYNC B1 ;  /* 0x0000000000017941 */ /* 0x000fea0003800000 */
.L_x_65:
        /* <DEDUP_REMOVED lines=13> */
.L_x_68:
[----:B------:R-:W-:Y:S05]  /*2f70*/  BSYNC B1 ;  /* 0x0000000000017941 */ /* 0x000fea0003800000 */
.L_x_67:
[----:B---3--:R-:W-:Y:S01]  /*2f80*/  @!P1 IMAD R11, R38, R58, R13 ;  /* 0x0000003a260b9224 */ /* 0x008fe200078e020d */
[----:B------:R-:W-:Y:S04]  /*2f90*/  BSSY B1, `(.L_x_69) ;  /* 0x0000006000017945 */ /* 0x000fe80003800000 */
[----:B------:R3:W-:Y:S01]  /*2fa0*/  @!P1 STG.E.U8 desc[UR36][R4.64+0x18], R11 ;  /* 0x0000180b04009986 */ /* 0x0007e2000c101124 */
[----:B------:R-:W-:Y:S05]  /*2fb0*/  @P4 BRA `(.L_x_70) ;  /* 0x00000000000c4947 */ /* 0x000fea0003800000 */
[----:B------:R-:W5:Y:S02]  /*2fc0*/  LDG.E.U8 R68, desc[UR36][R8.64+0x19] ;  /* 0x0000192408447981 */ /* 0x000f64000c1e1100 */
[----:B-----5:R-:W-:-:S05]  /*2fd0*/  PRMT R0, R68, 0x8880, RZ ;  /* 0x0000888044007816 */ /* 0x020fca00000000ff */
[----:B------:R-:W-:-:S07]  /*2fe0*/  IMAD R13, R0, R59, RZ ;  /* 0x0000003b000d7224 */ /* 0x000fce00078e02ff */
.L_x_70:
[----:B------:R-:W-:Y:S05]  /*2ff0*/  BSYNC B1 ;  /* 0x0000000000017941 */ /* 0x000fea0003800000 */
.L_x_69:
[----:B------:R-:W-:Y:S01]  /*3000*/  @!P4 IMAD R39, R39, R58, R13 ;  /* 0x0000003a2727c224 */ /* 0x000fe200078e020d */
[----:B------:R-:W-:Y:S04]  /*3010*/  BSSY B1, `(.L_x_71) ;  /* 0x0000006000017945 */ /* 0x000fe80003800000 */
[----:B------:R0:W-:Y:S01]  /*3020*/  @!P4 STG.E.U8 desc[UR36][R4.64+0x19], R39 ;  /* 0x000019270400c986 */ /* 0x0001e2000c101124 */
[----:B------:R-:W-:Y:S05]  /*3030*/  @P5 BRA `(.L_x_72) ;  /* 0x00000000000c5947 */ /* 0x000fea0003800000 */
[----:B------:R-:W5:Y:S02]  /*3040*/  LDG.E.U8 R68, desc[UR36][R2.64+0x20] ;  /* 0x0000202402447981 */ /* 0x000f64000c1e1100 */
[----:B-----5:R-:W-:-:S05]  /*3050*/  PRMT R0, R68, 0x8880, RZ ;  /* 0x0000888044007816 */ /* 0x020fca00000000ff */
[----:B------:R-:W-:-:S07]  /*3060*/  IMAD R13, R0, R59, RZ ;  /* 0x0000003b000d7224 */ /* 0x000fce00078e02ff */
.L_x_72:
[----:B------:R-:W-:Y:S05]  /*3070*/  BSYNC B1 ;  /* 0x0000000000017941 */ /* 0x000fea0003800000 */
.L_x_71:
[----:B---3--:R-:W-:Y:S01]  /*3080*/  @!P5 IMAD R11, R40, R58, R13 ;  /* 0x0000003a280bd224 */ /* 0x008fe200078e020d */
[----:B------:R-:W-:Y:S04]  /*3090*/  BSSY B1, `(.L_x_73) ;  /* 0x0000006000017945 */ /* 0x000fe80003800000 */
[----:B------:R3:W-:Y:S01]  /*30a0*/  @!P5 STG.E.U8 desc[UR36][R6.64+0x20], R11 ;  /* 0x0000200b0600d986 */ /* 0x0007e2000c101124 */
[----:B------:R-:W-:Y:S05]  /*30b0*/  @P0 BRA `(.L_x_74) ;  /* 0x00000000000c0947 */ /* 0x000fea0003800000 */
[----:B------:R-:W5:Y:S02]  /*30c0*/  LDG.E.U8 R68, desc[UR36][R2.64+0x21] ;  /* 0x0000212402447981 */ /* 0x000f64000c1e1100 */
[----:B-----5:R-:W-:-:S05]  /*30d0*/  PRMT R0, R68, 0x8880, RZ ;  /* 0x0000888044007816 */ /* 0x020fca00000000ff */
[----:B------:R-:W-:-:S07]  /*30e0*/  IMAD R13, R0, R59, RZ ;  /* 0x0000003b000d7224 */ /* 0x000fce00078e02ff */
.L_x_74:
[----:B------:R-:W-:Y:S05]  /*30f0*/  BSYNC B1 ;  /* 0x0000000000017941 */ /* 0x000fea0003800000 */
.L_x_73:
        /* <DEDUP_REMOVED lines=13> */
.L_x_76:
[----:B------:R-:W-:Y:S05]  /*31d0*/  BSYNC B1 ;  /* 0x0000000000017941 */ /* 0x000fea0003800000 */
.L_x_75:
[----:B---3--:R-:W-:Y:S01]  /*31e0*/  @!P3 IMAD R11, R42, R58, R13 ;  /* 0x0000003a2a0bb224 */ /* 0x008fe200078e020d */
[----:B------:R-:W-:Y:S04]  /*31f0*/  BSSY B1, `(.L_x_77) ;  /* 0x0000006000017945 */ /* 0x000fe80003800000 */
[----:B------:R3:W-:Y:S01]  /*3200*/  @!P3 STG.E.U8 desc[UR36][R4.64+0x20], R11 ;  /* 0x0000200b0400b986 */ /* 0x0007e2000c101124 */
[----:B------:R-:W-:Y:S05]  /*3210*/  @P2 BRA `(.L_x_78) ;  /* 0x00000000000c2947 */ /* 0x000fea0003800000 */
[----:B------:R-:W5:Y:S02]  /*3220*/  LDG.E.U8 R68, desc[UR36][R8.64+0x21] ;  /* 0x0000212408447981 */ /* 0x000f64000c1e1100 */
[----:B-----5:R-:W-:-:S05]  /*3230*/  PRMT R0, R68, 0x8880, RZ ;  /* 0x0000888044007816 */ /* 0x020fca00000000ff */
[----:B------:R-:W-:-:S07]  /*3240*/  IMAD R13, R0, R59, RZ ;  /* 0x0000003b000d7224 */ /* 0x000fce00078e02ff */
.L_x_78:
[----:B------:R-:W-:Y:S05]  /*3250*/  BSYNC B1 ;  /* 0x0000000000017941 */ /* 0x000fea0003800000 */
.L_x_77:
[----:B------:R-:W-:Y:S01]  /*3260*/  @!P2 IMAD R43, R43, R58, R13 ;  /* 0x0000003a2b2ba224 */ /* 0x000fe200078e020d */
[----:B------:R-:W-:Y:S04]  /*3270*/  BSSY B1, `(.L_x_79) ;  /* 0x0000006000017945 */ /* 0x000fe80003800000 */
[----:B------:R0:W-:Y:S01]  /*3280*/  @!P2 STG.E.U8 desc[UR36][R4.64+0x21], R43 ;  /* 0x0000212b0400a986 */ /* 0x0001e2000c101124 */
[----:B------:R-:W-:Y:S05]  /*3290*/  @P0 BRA `(.L_x_80) ;  /* 0x00000000000c0947 */ /* 0x000fea0003800000 */
[----:B------:R-:W5:Y:S02]  /*32a0*/  LDG.E.U8 R68, desc[UR36][R2.64+0x28] ;  /* 0x0000282402447981 */ /* 0x000f64000c1e1100 */
[----:B-----5:R-:W-:-:S05]  /*32b0*/  PRMT R0, R68, 0x8880, RZ ;  /* 0x0000888044007816 */ /* 0x020fca00000000ff */
[----:B------:R-:W-:-:S07]  /*32c0*/  IMAD R13, R0, R59, RZ ;  /* 0x0000003b000d7224 */ /* 0x000fce00078e02ff */
.L_x_80:
[----:B------:R-:W-:Y:S05]  /*32d0*/  BSYNC B1 ;  /* 0x0000000000017941 */ /* 0x000fea0003800000 */
.L_x_79:
[----:B---3--:R-:W-:Y:S01]  /*32e0*/  @!P0 IMAD R11, R44, R58, R13 ;  /* 0x0000003a2c0b8224 */ /* 0x008fe200078e020d */
[----:B------:R-:W-:Y:S04]  /*32f0*/  BSSY B1, `(.L_x_81) ;  /* 0x0000006000017945 */ /* 0x000fe80003800000 */
[----:B------:R3:W-:Y:S01]  /*3300*/  @!P0 STG.E.U8 desc[UR36][R6.64+0x28], R11 ;  /* 0x0000280b06008986 */ /* 0x0007e2000c101124 */
[----:B------:R-:W-:Y:S05]  /*3310*/  @P5 BRA `(.L_x_82) ;  /* 0x00000000000c5947 */ /* 0x000fea0003800000 */
[----:B------:R-:W5:Y:S02]  /*3320*/  LDG.E.U8 R68, desc[UR36][R2.64+0x29] ;  /* 0x0000292402447981 */ /* 0x000f64000c1e1100 */
[----:B-----5:R-:W-:-:S05]  /*3330*/  PRMT R0, R68, 0x8880, RZ ;  /* 0x0000888044007816 */ /* 0x020fca00000000ff */
[----:B------:R-:W-:-:S07]  /*3340*/  IMAD R13, R0, R59, RZ ;  /* 0x0000003b000d7224 */ /* 0x000fce00078e02ff */
.L_x_82:
[----:B------:R-:W-:Y:S05]  /*3350*/  BSYNC B1 ;  /* 0x0000000000017941 */ /* 0x000fea0003800000 */
.L_x_81:
        /* <DEDUP_REMOVED lines=13> */
.L_x_84:
[----:B------:R-:W-:Y:S05]  /*3430*/  BSYNC B1 ;  /* 0x0000000000017941 */ /* 0x000fea0003800000 */
.L_x_83:
[----:B---3--:R-:W-:Y:S01]  /*3440*/  @!P4 IMAD R11, R46, R58, R13 ;  /* 0x0000003a2e0bc224 */ /* 0x008fe200078e020d */
[----:B------:R-:W-:Y:S04]  /*3450*/  BSSY B1, `(.L_x_85) ;  /* 0x0000006000017945 */ /* 0x000fe80003800000 */
[----:B------:R3:W-:Y:S01]  /*3460*/  @!P4 STG.E.U8 desc[UR36][R4.64+0x28], R11 ;  /* 0x0000280b0400c986 */ /* 0x0007e2000c101124 */
[----:B------:R-:W-:Y:S05]  /*3470*/  @P1 BRA `(.L_x_86) ;  /* 0x00000000000c1947 */ /* 0x000fea0003800000 */
[----:B------:R-:W5:Y:S02]  /*3480*/  LDG.E.U8 R68, desc[UR36][R8.64+0x29] ;  /* 0x0000292408447981 */ /* 0x000f64000c1e1100 */
[----:B-----5:R-:W-:-:S05]  /*3490*/  PRMT R0, R68, 0x8880, RZ ;  /* 0x0000888044007816 */ /* 0x020fca00000000ff */
[----:B------:R-:W-:-:S07]  /*34a0*/  IMAD R13, R0, R59, RZ ;  /* 0x0000003b000d7224 */ /* 0x000fce00078e02ff */
.L_x_86:
[----:B------:R-:W-:Y:S05]  /*34b0*/  BSYNC B1 ;  /* 0x0000000000017941 */ /* 0x000fea0003800000 */
.L_x_85:
[----:B------:R-:W-:Y:S01]  /*34c0*/  @!P1 IMAD R47, R47, R58, R13 ;  /* 0x0000003a2f2f9224 */ /* 0x000fe200078e020d */
[----:B------:R-:W-:Y:S04]  /*34d0*/  BSSY B1, `(.L_x_87) ;  /* 0x0000006000017945 */ /* 0x000fe80003800000 */
[----:B------:R0:W-:Y:S01]  /*34e0*/  @!P1 STG.E.U8 desc[UR36][R4.64+0x29], R47 ;  /* 0x0000292f04009986 */ /* 0x0001e2000c101124 */
[----:B------:R-:W-:Y:S05]  /*34f0*/  @P3 BRA `(.L_x_88) ;  /* 0x00000000000c3947 */ /* 0x000fea0003800000 */
[----:B------:R-:W5:Y:S02]  /*3500*/  LDG.E.U8 R68, desc[UR36][R2.64+0x30] ;  /* 0x0000302402447981 */ /* 0x000f64000c1e1100 */
[----:B-----5:R-:W-:-:S05]  /*3510*/  PRMT R0, R68, 0x8880, RZ ;  /* 0x0000888044007816 */ /* 0x020fca00000000ff */
[----:B------:R-:W-:-:S07]  /*3520*/  IMAD R13, R0, R59, RZ ;  /* 0x0000003b000d7224 */ /* 0x000fce00078e02ff */
.L_x_88:
[----:B------:R-:W-:Y:S05]  /*3530*/  BSYNC B1 ;  /* 0x0000000000017941 */ /* 0x000fea0003800000 */
.L_x_87:
[----:B---3--:R-:W-:Y:S01]  /*3540*/  @!P3 IMAD R11, R48, R58, R13 ;  /* 0x0000003a300bb224 */ /* 0x008fe200078e020d */
[----:B------:R-:W-:Y:S04]  /*3550*/  BSSY B1, `(.L_x_89) ;  /* 0x0000006000017945 */ /* 0x000fe80003800000 */
[----:B------:R3:W-:Y:S01]  /*3560*/  @!P3 STG.E.U8 desc[UR36][R6.64+0x30], R11 ;  /* 0x0000300b0600b986 */ /* 0x0007e2000c101124 */
[----:B------:R-:W-:Y:S05]  /*3570*/  @P5 BRA `(.L_x_90) ;  /* 0x00000000000c5947 */ /* 0x000fea0003800000 */
[----:B------:R-:W5:Y:S02]  /*3580*/  LDG.E.U8 R68, desc[UR36][R2.64+0x31] ;  /* 0x0000312402447981 */ /* 0x000f64000c1e1100 */
[----:B-----5:R-:W-:-:S05]  /*3590*/  PRMT R0, R68, 0x8880, RZ ;  /* 0x0000888044007816 */ /* 0x020fca00000000ff */
[----:B------:R-:W-:-:S07]  /*35a0*/  IMAD R13, R0, R59, RZ ;  /* 0x0000003b000d7224 */ /* 0x000fce00078e02ff */
.L_x_90:
[----:B------:R-:W-:Y:S05]  /*35b0*/  BSYNC B1 ;  /* 0x0000000000017941 */ /* 0x000fea0003800000 */
.L_x_89:
        /* <DEDUP_REMOVED lines=9> */
[----:B------:R-:W-:Y:S01]  /*3650*/  ISETP.LT.OR P3, PT, R72, 0x9, !P3 ;  /* 0x000000094800780c */ /* 0x000fe20005f61670 */
[----:B------:R-:W-:-:S12]  /*3660*/  @P2 BRA `(.L_x_92) ;  /* 0x00000000000c2947 */ /* 0x000fd80003800000 */
[----:B------:R-:W5:Y:S02]  /*3670*/  LDG.E.U8 R68, desc[UR36][R8.64+0x30] ;  /* 0x0000302408447981 */ /* 0x000f64000c1e1100 */
[----:B-----5:R-:W-:-:S05]  /*3680*/  PRMT R0, R68, 0x8880, RZ ;  /* 0x0000888044007816 */ /* 0x020fca00000000ff */
[----:B------:R-:W-:-:S07]  /*3690*/  IMAD R13, R0, R59, RZ ;  /* 0x0000003b000d7224 */ /* 0x000fce00078e02ff */
.L_x_92:
[----:B------:R-:W-:Y:S05]  /*36a0*/  BSYNC B1 ;  /* 0x0000000000017941 */ /* 0x000fea0003800000 */
.L_x_91:
[----:B---3--:R-:W-:Y:S01]  /*36b0*/  @!P2 IMAD R11, R50, R58, R13 ;  /* 0x0000003a320ba224 */ /* 0x008fe200078e020d */
[----:B------:R-:W-:Y:S04]  /*36c0*/  BSSY B1, `(.L_x_93) ;  /* 0x0000006000017945 */ /* 0x000fe80003800000 */
[----:B------:R3:W-:Y:S01]  /*36d0*/  @!P2 STG.E.U8 desc[UR36][R4.64+0x30], R11 ;  /* 0x0000300b0400a986 */ /* 0x0007e2000c101124 */
[----:B------:R-:W-:Y:S05]  /*36e0*/  @P0 BRA `(.L_x_94) ;  /* 0x00000000000c0947 */ /* 0x000fea0003800000 */
[----:B------:R-:W5:Y:S02]  /*36f0*/  LDG.E.U8 R68, desc[UR36][R8.64+0x31] ;  /* 0x0000312408447981 */ /* 0x000f64000c1e1100 */
[----:B-----5:R-:W-:-:S05]  /*3700*/  PRMT R0, R68, 0x8880, RZ ;  /* 0x0000888044007816 */ /* 0x020fca00000000ff */
[----:B------:R-:W-:-:S07]  /*3710*/  IMAD R13, R0, R59, RZ ;  /* 0x0000003b000d7224 */ /* 0x000fce00078e02ff */
.L_x_94:
[----:B------:R-:W-:Y:S05]  /*3720*/  BSYNC B1 ;  /* 0x0000000000017941 */ /* 0x000fea0003800000 */
.L_x_93:
[----:B------:R-:W-:Y:S01]  /*3730*/  @!P0 IMAD R51, R51, R58, R13 ;  /* 0x0000003a33338224 */ /* 0x000fe200078e020d */
[----:B------:R-:W-:Y:S04]  /*3740*/  BSSY B1, `(.L_x_95) ;  /* 0x0000006000017945 */ /* 0x000fe80003800000 */
[----:B------:R0:W-:Y:S01]  /*3750*/  @!P0 STG.E.U8 desc[UR36][R4.64+0x31], R51 ;  /* 0x0000313304008986 */ /* 0x0001e2000c101124 */
[----:B------:R-:W-:Y:S05]  /*3760*/  @P5 BRA `(.L_x_96) ;  /* 0x00000000000c5947 */ /* 0x000fea0003800000 */
[----:B------:R-:W5:Y:S02]  /*3770*/  LDG.E.U8 R68, desc[UR36][R2.64+0x38] ;  /* 0x0000382402447981 */ /* 0x000f64000c1e1100 */
[----:B-----5:R-:W-:-:S05]  /*3780*/  PRMT R0, R68, 0x8880, RZ ;  /* 0x0000888044007816 */ /* 0x020fca00000000ff */
[----:B------:R-:W-:-:S07]  /*3790*/  IMAD R13, R0, R59, RZ ;  /* 0x0000003b000d7224 */ /* 0x000fce00078e02ff */
.L_x_96:
[----:B------:R-:W-:Y:S05]  /*37a0*/  BSYNC B1 ;  /* 0x0000000000017941 */ /* 0x000fea0003800000 */
.L_x_95:
[----:B---3--:R-:W-:Y:S01]  /*37b0*/  @!P5 IMAD R11, R52, R58, R13 ;  /* 0x0000003a340bd224 */ /* 0x008fe200078e020d */
[----:B------:R-:W-:Y:S04]  /*37c0*/  BSSY B1, `(.L_x_97) ;  /* 0x0000006000017945 */ /* 0x000fe80003800000 */
[----:B------:R3:W-:Y:S01]  /*37d0*/  @!P5 STG.E.U8 desc[UR36][R6.64+0x38], R11 ;  /* 0x0000380b0600d986 */ /* 0x0007e2000c101124 */
[----:B------:R-:W-:Y:S05]  /*37e0*/  @P4 BRA `(.L_x_98) ;  /* 0x00000000000c4947 */ /* 0x000fea0003800000 */
[----:B------:R-:W5:Y:S02]  /*37f0*/  LDG.E.U8 R68, desc[UR36][R2.64+0x39] ;  /* 0x0000392402447981 */ /* 0x000f64000c1e1100 */
[----:B-----5:R-:W-:-:S05]  /*3800*/  PRMT R0, R68, 0x8880, RZ ;  /* 0x0000888044007816 */ /* 0x020fca00000000ff */
[----:B------:R-:W-:-:S07]  /*3810*/  IMAD R13, R0, R59, RZ ;  /* 0x0000003b000d7224 */ /* 0x000fce00078e02ff */
.L_x_98:
[----:B------:R-:W-:Y:S05]  /*3820*/  BSYNC B1 ;  /* 0x0000000000017941 */ /* 0x000fea0003800000 */
.L_x_97:
[----:B------:R-:W-:Y:S01]  /*3830*/  @!P4 IMAD R53, R53, R58, R13 ;  /* 0x0000003a3535c224 */ /* 0x000fe200078e020d */
[----:B------:R-:W-:Y:S04]  /*3840*/  BSSY B1, `(.L_x_99) ;  /* 0x0000006000017945 */ /* 0x000fe80003800000 */
[----:B------:R0:W-:Y:S01]  /*3850*/  @!P4 STG.E.U8 desc[UR36][R6.64+0x39], R53 ;  /* 0x000039350600c986 */ /* 0x0001e2000c101124 */
[----:B------:R-:W-:Y:S05]  /*3860*/  @P3 BRA `(.L_x_100) ;  /* 0x00000000000c3947 */ /* 0x000fea0003800000 */
[----:B------:R-:W5:Y:S02]  /*3870*/  LDG.E.U8 R68, desc[UR36][R8.64+0x38] ;  /* 0x0000382408447981 */ /* 0x000f64000c1e1100 */
[----:B-----5:R-:W-:-:S05]  /*3880*/  PRMT R0, R68, 0x8880, RZ ;  /* 0x0000888044007816 */ /* 0x020fca00000000ff */
[----:B------:R-:W-:-:S07]  /*3890*/  IMAD R13, R0, R59, RZ ;  /* 0x0000003b000d7224 */ /* 0x000fce00078e02ff */
.L_x_100:
[----:B------:R-:W-:Y:S05]  /*38a0*/  BSYNC B1 ;  /* 0x0000000000017941 */ /* 0x000fea0003800000 */
.L_x_99:
[----:B0-----:R-:W-:Y:S01]  /*38b0*/  @!P3 IMAD R3, R54, R58, R13 ;  /* 0x0000003a3603b224 */ /* 0x001fe200078e020d */
[----:B------:R-:W-:Y:S01]  /*38c0*/  ISETP.LT.OR P1, PT, R72, 0x9, !P1 ;  /* 0x000000094800780c */ /* 0x000fe20004f21670 */
[----:B------:R-:W-:Y:S03]  /*38d0*/  BSSY B1, `(.L_x_101) ;  /* 0x0000006000017945 */ /* 0x000fe60003800000 */
[----:B------:R0:W-:Y:S09]  /*38e0*/  @!P3 STG.E.U8 desc[UR36][R4.64+0x38], R3 ;  /* 0x000038030400b986 */ /* 0x0001f2000c101124 */
[----:B------:R-:W-:Y:S05]  /*38f0*/  @P1 BRA `(.L_x_102) ;  /* 0x00000000000c1947 */ /* 0x000fea0003800000 */
[----:B------:R-:W5:Y:S02]  /*3900*/  LDG.E.U8 R68, desc[UR36][R8.64+0x39] ;  /* 0x0000392408447981 */ /* 0x000f64000c1e1100 */
[----:B-----5:R-:W-:-:S05]  /*3910*/  PRMT R0, R68, 0x8880, RZ ;  /* 0x0000888044007816 */ /* 0x020fca00000000ff */
[----:B------:R-:W-:-:S07]  /*3920*/  IMAD R13, R0, R59, RZ ;  /* 0x0000003b000d7224 */ /* 0x000fce00078e02ff */
.L_x_102:
[----:B------:R-:W-:Y:S05]  /*3930*/  BSYNC B1 ;  /* 0x0000000000017941 */ /* 0x000fea0003800000 */
.L_x_101:
[----:B------:R-:W-:Y:S01]  /*3940*/  IMAD R13, R55, R58, R13 ;  /* 0x0000003a370d7224 */ /* 0x000fe200078e020d */
[----:B------:R-:W-:Y:S06]  /*3950*/  @P1 BRA `(.L_x_103) ;  /* 0x0000000400c81947 */ /* 0x000fec0003800000 */
[----:B------:R0:W-:Y:S01]  /*3960*/  STG.E.U8 desc[UR36][R4.64+0x39], R13 ;  /* 0x0000390d04007986 */ /* 0x0001e2000c101124 */
[----:B------:R-:W-:Y:S05]  /*3970*/  BRA `(.L_x_103) ;  /* 0x0000000400c07947 */ /* 0x000fea0003800000 */
.L_x_38:
[C---:B------:R-:W-:Y:S02]  /*3980*/  ISETP.GE.AND P1, PT, R73.reuse, 0x1, PT ;  /* 0x000000014900780c */ /* 0x040fe40003f26270 */
[----:B------:R-:W-:Y:S02]  /*3990*/  ISETP.GE.AND P0, PT, R73, 0x2, PT ;  /* 0x000000024900780c */ /* 0x000fe40003f06270 */
[C---:B------:R-:W-:Y:S02]  /*39a0*/  ISETP.LT.OR P4, PT, R72.reuse, 0x1, !P1 ;  /* 0x000000014800780c */ /* 0x040fe40004f81670 */
[C---:B------:R-:W-:Y:S02]  /*39b0*/  ISETP.LT.OR P5, PT, R72.reuse, 0x1, !P0 ;  /* 0x000000014800780c */ /* 0x040fe400047a1670 */
[C---:B------:R-:W-:Y:S02]  /*39c0*/  ISETP.LT.OR P1, PT, R72.reuse, 0x9, !P1 ;  /* 0x000000094800780c */ /* 0x040fe40004f21670 */
[----:B------:R-:W-:-:S02]  /*39d0*/  ISETP.LT.OR P0, PT, R72, 0x9, !P0 ;  /* 0x000000094800780c */ /* 0x000fc40004701670 */
[C---:B------:R-:W-:Y:S02]  /*39e0*/  ISETP.GE.AND P3, PT, R73.reuse, 0x9, PT ;  /* 0x000000094900780c */ /* 0x040fe40003f66270 */
[----:B------:R-:W-:-:S03]  /*39f0*/  ISETP.GE.AND P2, PT, R73, 0xa, PT ;  /* 0x0000000a4900780c */ /* 0x000fc60003f46270 */
[-C--:B------:R-:W-:Y:S02]  /*3a00*/  @!P4 IMAD R3, R24, R58.reuse, RZ ;  /* 0x0000003a1803c224 */ /* 0x080fe400078e02ff */
[-C--:B------:R-:W-:Y:S02]  /*3a10*/  @!P5 IMAD R25, R25, R58.reuse, RZ ;  /* 0x0000003a1919d224 */ /* 0x080fe400078e02ff */
[-C--:B------:R-:W-:Y:S01]  /*3a20*/  @!P1 IMAD R9, R26, R58.reuse, RZ ;  /* 0x0000003a1a099224 */ /* 0x080fe200078e02ff */
[----:B------:R0:W-:Y:S01]  /*3a30*/  @!P4 STG.E.U8 desc[UR36][R6.64], R3 ;  /* 0x000000030600c986 */ /* 0x0001e2000c101124 */
[C---:B------:R-:W-:Y:S01]  /*3a40*/  ISETP.LT.OR P4, PT, R72.reuse, 0x1, !P3 ;  /* 0x000000014800780c */ /* 0x040fe20005f81670 */
[----:B------:R-:W-:Y:S02]  /*3a50*/  @!P0 IMAD R27, R27, R58, RZ ;  /* 0x0000003a1b1b8224 */ /* 0x000fe400078e02ff */
[----:B------:R-:W-:Y:S01]  /*3a60*/  @!P5 STG.E.U8 desc[UR36][R6.64+0x1], R25 ;  /* 0x000001190600d986 */ /* 0x000fe2000c101124 */
[----:B------:R-:W-:-:S02]  /*3a70*/  ISETP.LT.OR P5, PT, R72, 0x1, !P2 ;  /* 0x000000014800780c */ /* 0x000fc400057a1670 */
[C---:B------:R-:W-:Y:S01]  /*3a80*/  ISETP.LT.OR P2, PT, R72.reuse, 0x9, !P2 ;  /* 0x000000094800780c */ /* 0x040fe20005741670 */
[----:B------:R1:W-:Y:S01]  /*3a90*/  @!P1 STG.E.U8 desc[UR36][R4.64], R9 ;  /* 0x0000000904009986 */ /* 0x0003e2000c101124 */
[----:B------:R-:W-:Y:S02]  /*3aa0*/  ISETP.LT.OR P1, PT, R72, 0x9, !P3 ;  /* 0x000000094800780c */ /* 0x000fe40005f21670 */
[C---:B------:R-:W-:Y:S01]  /*3ab0*/  ISETP.GE.AND P3, PT, R73.reuse, 0x11, PT ;  /* 0x000000114900780c */ /* 0x040fe20003f66270 */
[----:B------:R-:W-:Y:S01]  /*3ac0*/  @!P0 STG.E.U8 desc[UR36][R4.64+0x1], R27 ;  /* 0x0000011b04008986 */ /* 0x000fe2000c101124 */
[----:B------:R-:W-:Y:S01]  /*3ad0*/  ISETP.GE.AND P0, PT, R73, 0x12, PT ;  /* 0x000000124900780c */ /* 0x000fe20003f06270 */
[----:B------:R-:W-:-:S04]  /*3ae0*/  @!P4 IMAD R11, R28, R58, RZ ;  /* 0x0000003a1c0bc224 */ /* 0x000fc800078e02ff */
[-C--:B------:R-:W-:Y:S01]  /*3af0*/  @!P5 IMAD R29, R29, R58.reuse, RZ ;  /* 0x0000003a1d1dd224 */ /* 0x080fe200078e02ff */
[----:B------:R-:W-:Y:S01]  /*3b00*/  @!P4 STG.E.U8 desc[UR36][R6.64+0x8], R11 ;  /* 0x0000080b0600c986 */ /* 0x000fe2000c101124 */
[C---:B------:R-:W-:Y:S01]  /*3b10*/  ISETP.LT.OR P4, PT, R72.reuse, 0x1, !P3 ;  /* 0x000000014800780c */ /* 0x040fe20005f81670 */
[-C--:B------:R-:W-:Y:S02]  /*3b20*/  @!P2 IMAD R31, R31, R58.reuse, RZ ;  /* 0x0000003a1f1fa224 */ /* 0x080fe400078e02ff */
[----:B------:R-:W-:Y:S01]  /*3b30*/  @!P5 STG.E.U8 desc[UR36][R6.64+0x9], R29 ;  /* 0x0000091d0600d986 */ /* 0x000fe2000c101124 */
[----:B------:R-:W-:Y:S01]  /*3b40*/  ISETP.LT.OR P5, PT, R72, 0x1, !P0 ;  /* 0x000000014800780c */ /* 0x000fe200047a1670 */
[----:B0-----:R-:W-:Y:S01]  /*3b50*/  @!P1 IMAD R3, R30, R58, RZ ;  /* 0x0000003a1e039224 */ /* 0x001fe200078e02ff */
[----:B------:R-:W-:Y:S01]  /*3b60*/  ISETP.LT.OR P0, PT, R72, 0x9, !P0 ;  /* 0x000000094800780c */ /* 0x000fe20004701670 */
[----:B------:R-:W-:Y:S01]  /*3b70*/  @!P2 STG.E.U8 desc[UR36][R4.64+0x9], R31 ;  /* 0x0000091f0400a986 */ /* 0x000fe2000c101124 */
[----:B------:R-:W-:-:S03]  /*3b80*/  ISETP.GE.AND P2, PT, R73, 0x19, PT ;  /* 0x000000194900780c */ /* 0x000fc60003f46270 */
[----:B------:R0:W-:Y:S01]  /*3b90*/  @!P1 STG.E.U8 desc[UR36][R4.64+0x8], R3 ;  /* 0x0000080304009986 */ /* 0x0001e2000c101124 */
[----:B------:R-:W-:Y:S01]  /*3ba0*/  ISETP.LT.OR P1, PT, R72, 0x9, !P3 ;  /* 0x000000094800780c */ /* 0x000fe20005f21670 */
[----:B-1----:R-:W-:Y:S01]  /*3bb0*/  @!P4 IMAD R9, R32, R58, RZ ;  /* 0x0000003a2009c224 */ /* 0x002fe200078e02ff */
[----:B------:R-:W-:-:S03]  /*3bc0*/  ISETP.GE.AND P3, PT, R73, 0x1a, PT ;  /* 0x0000001a4900780c */ /* 0x000fc60003f66270 */
[-C--:B------:R-:W-:Y:S01]  /*3bd0*/  @!P5 IMAD R33, R33, R58.reuse, RZ ;  /* 0x0000003a2121d224 */ /* 0x080fe200078e02ff */
[----:B------:R-:W-:Y:S01]  /*3be0*/  @!P4 STG.E.U8 desc[UR36][R6.64+0x10], R9 ;  /* 0x000010090600c986 */ /* 0x000fe2000c101124 */
[C---:B------:R-:W-:Y:S01]  /*3bf0*/  ISETP.LT.OR P4, PT, R72.reuse, 0x1, !P3 ;  /* 0x000000014800780c */ /* 0x040fe20005f81670 */
[-C--:B------:R-:W-:Y:S01]  /*3c00*/  @!P0 IMAD R35, R35, R58.reuse, RZ ;  /* 0x0000003a23238224 */ /* 0x080fe200078e02ff */
[C---:B------:R-:W-:Y:S01]  /*3c10*/  ISETP.LT.OR P3, PT, R72.reuse, 0x9, !P3 ;  /* 0x000000094800780c */ /* 0x040fe20005f61670 */
[----:B------:R-:W-:Y:S01]  /*3c20*/  @!P5 STG.E.U8 desc[UR36][R6.64+0x11], R33 ;  /* 0x000011210600d986 */ /* 0x000fe2000c101124 */
[----:B------:R-:W-:Y:S02]  /*3c30*/  ISETP.LT.OR P5, PT, R72, 0x1, !P2 ;  /* 0x000000014800780c */ /* 0x000fe400057a1670 */
[----:B0-----:R-:W-:Y:S01]  /*3c40*/  @!P1 IMAD R3, R34, R58, RZ ;  /* 0x0000003a22039224 */ /* 0x001fe200078e02ff */
[----:B------:R-:W-:Y:S01]  /*3c50*/  @!P0 STG.E.U8 desc[UR36][R4.64+0x11], R35 ;  /* 0x0000112304008986 */ /* 0x000fe2000c101124 */
[----:B------:R-:W-:-:S02]  /*3c60*/  ISETP.LT.OR P2, PT, R72, 0x9, !P2 ;  /* 0x000000094800780c */ /* 0x000fc40005741670 */
[C---:B------:R-:W-:Y:S01]  /*3c70*/  ISETP.GE.AND P0, PT, R73.reuse, 0x21, PT ;  /* 0x000000214900780c */ /* 0x040fe20003f06270 */
[----:B------:R0:W-:Y:S01]  /*3c80*/  @!P1 STG.E.U8 desc[UR36][R4.64+0x10], R3 ;  /* 0x0000100304009986 */ /* 0x0001e2000c101124 */
[----:B------:R-:W-:Y:S01]  /*3c90*/  ISETP.GE.AND P1, PT, R73, 0x22, PT ;  /* 0x000000224900780c */ /* 0x000fe20003f26270 */
[-C--:B------:R-:W-:Y:S02]  /*3ca0*/  @!P4 IMAD R37, R37, R58.reuse, RZ ;  /* 0x0000003a2525c224 */ /* 0x080fe400078e02ff */
[-C--:B------:R-:W-:Y:S02]  /*3cb0*/  @!P3 IMAD R39, R39, R58.reuse, RZ ;  /* 0x0000003a2727b224 */ /* 0x080fe400078e02ff */
[-C--:B------:R-:W-:Y:S01]  /*3cc0*/  @!P5 IMAD R11, R36, R58.reuse, RZ ;  /* 0x0000003a240bd224 */ /* 0x080fe200078e02ff */
[----:B------:R-:W-:Y:S01]  /*3cd0*/  @!P4 STG.E.U8 desc[UR36][R6.64+0x19], R37 ;  /* 0x000019250600c986 */ /* 0x000fe2000c101124 */
[C---:B------:R-:W-:Y:S02]  /*3ce0*/  ISETP.LT.OR P4, PT, R72.reuse, 0x1, !P0 ;  /* 0x000000014800780c */ /* 0x040fe40004781670 */
[C---:B------:R-:W-:Y:S01]  /*3cf0*/  ISETP.LT.OR P0, PT, R72.reuse, 0x9, !P0 ;  /* 0x000000094800780c */ /* 0x040fe20004701670 */
[----:B------:R-:W-:Y:S01]  /*3d00*/  @!P5 STG.E.U8 desc[UR36][R6.64+0x18], R11 ;  /* 0x0000180b0600d986 */ /* 0x000fe2000c101124 */
[----:B------:R-:W-:Y:S01]  /*3d10*/  ISETP.LT.OR P5, PT, R72, 0x1, !P1 ;  /* 0x000000014800780c */ /* 0x000fe20004fa1670 */
[----:B0-----:R-:W-:Y:S01]  /*3d20*/  @!P2 IMAD R3, R38, R58, RZ ;  /* 0x0000003a2603a224 */ /* 0x001fe200078e02ff */
[----:B------:R-:W-:Y:S01]  /*3d30*/  ISETP.LT.OR P1, PT, R72, 0x9, !P1 ;  /* 0x000000094800780c */ /* 0x000fe20004f21670 */
[----:B------:R-:W-:Y:S01]  /*3d40*/  @!P3 STG.E.U8 desc[UR36][R4.64+0x19], R39 ;  /* 0x000019270400b986 */ /* 0x000fe2000c101124 */
[----:B------:R-:W-:-:S03]  /*3d50*/  ISETP.GE.AND P3, PT, R73, 0x29, PT ;  /* 0x000000294900780c */ /* 0x000fc60003f66270 */
[----:B------:R0:W-:Y:S01]  /*3d60*/  @!P2 STG.E.U8 desc[UR36][R4.64+0x18], R3 ;  /* 0x000018030400a986 */ /* 0x0001e2000c101124 */
[----:B------:R-:W-:Y:S01]  /*3d70*/  ISETP.GE.AND P2, PT, R73, 0x2a, PT ;  /* 0x0000002a4900780c */ /* 0x000fe20003f46270 */
[----:B------:R-:W-:-:S04]  /*3d80*/  @!P4 IMAD R9, R40, R58, RZ ;  /* 0x0000003a2809c224 */ /* 0x000fc800078e02ff */
[-C--:B------:R-:W-:Y:S01]  /*3d90*/  @!P5 IMAD R41, R41, R58.reuse, RZ ;  /* 0x0000003a2929d224 */ /* 0x080fe200078e02ff */
[----:B------:R-:W-:Y:S01]  /*3da0*/  @!P4 STG.E.U8 desc[UR36][R6.64+0x20], R9 ;  /* 0x000020090600c986 */ /* 0x000fe2000c101124 */
[C---:B------:R-:W-:Y:S01]  /*3db0*/  ISETP.LT.OR P4, PT, R72.reuse, 0x1, !P3 ;  /* 0x000000014800780c */ /* 0x040fe20005f81670 */
[-C--:B------:R-:W-:Y:S01]  /*3dc0*/  @!P1 IMAD R43, R43, R58.reuse, RZ ;  /* 0x0000003a2b2b9224 */ /* 0x080fe200078e02ff */
        /* <DEDUP_REMOVED lines=25> */
[----:B------:R1:W-:Y:S01]  /*3f60*/  @!P4 STG.E.U8 desc[UR36][R6.64+0x30], R9 ;  /* 0x000030090600c986 */ /* 0x0003e2000c101124 */
[C---:B------:R-:W-:Y:S01]  /*3f70*/  ISETP.LT.OR P4, PT, R72.reuse, 0x1, !P2 ;  /* 0x000000014800780c */ /* 0x040fe20005781670 */
[-C--:B------:R-:W-:Y:S01]  /*3f80*/  @!P0 IMAD R51, R51, R58.reuse, RZ ;  /* 0x0000003a33338224 */ /* 0x080fe200078e02ff */
[C---:B------:R-:W-:Y:S01]  /*3f90*/  ISETP.LT.OR P2, PT, R72.reuse, 0x9, !P2 ;  /* 0x000000094800780c */ /* 0x040fe20005741670 */
[----:B------:R2:W-:Y:S01]  /*3fa0*/  @!P5 STG.E.U8 desc[UR36][R6.64+0x31], R49 ;  /* 0x000031310600d986 */ /* 0x0005e2000c101124 */
[----:B------:R-:W-:Y:S01]  /*3fb0*/  ISETP.LT.OR P5, PT, R72, 0x1, !P3 ;  /* 0x000000014800780c */ /* 0x000fe20005fa1670 */
[-C--:B0-----:R-:W-:Y:S01]  /*3fc0*/  @!P1 IMAD R3, R50, R58.reuse, RZ ;  /* 0x0000003a32039224 */ /* 0x081fe200078e02ff */
[----:B------:R-:W-:Y:S01]  /*3fd0*/  ISETP.LT.OR P3, PT, R72, 0x9, !P3 ;  /* 0x000000094800780c */ /* 0x000fe20005f61670 */
[----:B------:R2:W-:Y:S04]  /*3fe0*/  @!P0 STG.E.U8 desc[UR36][R4.64+0x31], R51 ;  /* 0x0000313304008986 */ /* 0x0005e8000c101124 */
[----:B------:R2:W-:Y:S02]  /*3ff0*/  @!P1 STG.E.U8 desc[UR36][R4.64+0x30], R3 ;  /* 0x0000300304009986 */ /* 0x0005e4000c101124 */
[----:B------:R-:W-:-:S02]  /*4000*/  @!P4 IMAD R11, R52, R58, RZ ;  /* 0x0000003a340bc224 */ /* 0x000fc400078e02ff */
[-C--:B-1----:R-:W-:Y:S02]  /*4010*/  @!P2 IMAD R9, R54, R58.reuse, RZ ;  /* 0x0000003a3609a224 */ /* 0x082fe400078e02ff */
[-C--:B------:R-:W-:Y:S01]  /*4020*/  @!P5 IMAD R53, R53, R58.reuse, RZ ;  /* 0x0000003a3535d224 */ /* 0x080fe200078e02ff */
[----:B------:R2:W-:Y:S01]  /*4030*/  @!P4 STG.E.U8 desc[UR36][R6.64+0x38], R11 ;  /* 0x0000380b0600c986 */ /* 0x0005e2000c101124 */
[----:B------:R-:W-:-:S03]  /*4040*/  @!P3 IMAD R55, R55, R58, RZ ;  /* 0x0000003a3737b224 */ /* 0x000fc600078e02ff */
[----:B------:R2:W-:Y:S04]  /*4050*/  @!P5 STG.E.U8 desc[UR36][R6.64+0x39], R53 ;  /* 0x000039350600d986 */ /* 0x0005e8000c101124 */
[----:B------:R2:W-:Y:S04]  /*4060*/  @!P2 STG.E.U8 desc[UR36][R4.64+0x38], R9 ;  /* 0x000038090400a986 */ /* 0x0005e8000c101124 */
[----:B------:R2:W-:Y:S02]  /*4070*/  @!P3 STG.E.U8 desc[UR36][R4.64+0x39], R55 ;  /* 0x000039370400b986 */ /* 0x0005e4000c101124 */
.L_x_103:
[----:B------:R-:W-:Y:S05]  /*4080*/  BSYNC B0 ;  /* 0x0000000000007941 */ /* 0x000fea0003800000 */
.L_x_37:
[----:B0-2---:R-:W2:Y:S01]  /*4090*/  LDL.64 R2, [R1] ;  /* 0x0000000001027983 */ /* 0x005ea20000100a00 */
[----:B------:R-:W-:Y:S01]  /*40a0*/  ULDC.64 UR4, c[0x0][0x650] ;  /* 0x0001940000047ab9 */ /* 0x000fe20000000a00 */
[----:B------:R0:W-:Y:S01]  /*40b0*/  SYNCS.ARRIVE.TRANS64.A1T0 RZ, [R66+UR47], RZ ;  /* 0x000000ff42ff79a7 */ /* 0x0001e2000810002f */
[----:B------:R-:W-:Y:S01]  /*40c0*/  PRMT R0, RZ, 0x7610, R0 ;  /* 0x00007610ff007816 */ /* 0x000fe20000000000 */
[----:B------:R-:W-:Y:S02]  /*40d0*/  IMAD.MOV.U32 R19, RZ, RZ, -0x1 ;  /* 0xffffffffff137424 */ /* 0x000fe400078e00ff */
[----:B------:R-:W-:Y:S01]  /*40e0*/  IMAD.MOV.U32 R22, RZ, RZ, -0x1 ;  /* 0xffffffffff167424 */ /* 0x000fe200078e00ff */
[----:B--2---:R-:W-:-:S04]  /*40f0*/  LEA R18, P0, R2, R18, 0x1 ;  /* 0x0000001202127211 */ /* 0x004fc800078008ff */
[----:B------:R-:W-:Y:S01]  /*4100*/  LEA.HI.X R17, R2, R17, R23, 0x1, P0 ;  /* 0x0000001102117211 */ /* 0x000fe200000f0c17 */
[----:B------:R-:W-:Y:S01]  /*4110*/  IMAD.MOV.U32 R2, RZ, RZ, -0x1 ;  /* 0xffffffffff027424 */ /* 0x000fe200078e00ff */
[----:B------:R-:W-:-:S04]  /*4120*/  ISETP.GE.U32.AND P0, PT, R18, UR4, PT ;  /* 0x0000000412007c0c */ /* 0x000fc8000bf06070 */
[----:B------:R-:W-:-:S13]  /*4130*/  ISETP.GE.U32.AND.EX P0, PT, R17, UR5, PT, P0 ;  /* 0x0000000511007c0c */ /* 0x000fda000bf06100 */
[----:B0-----:R-:W-:Y:S05]  /*4140*/  @P0 BRA `(.L_x_104) ;  /* 0x0000000400700947 */ /* 0x001fea0003800000 */
[----:B------:R-:W0:Y:S01]  /*4150*/  S2R R10, SR_CTAID.X ;  /* 0x00000000000a7919 */ /* 0x000e220000002500 */
[----:B------:R-:W2:Y:S01]  /*4160*/  LDC.64 R8, c[0x0][0x628] ;  /* 0x00018a00ff087b82 */ /* 0x000ea20000000a00 */
[----:B------:R-:W-:Y:S01]  /*4170*/  ULDC UR4, c[0x0][0x150] ;  /* 0x0000540000047ab9 */ /* 0x000fe20000000800 */
[----:B-1-3--:R-:W-:Y:S01]  /*4180*/  IMAD.MOV.U32 R6, RZ, RZ, R18 ;  /* 0x000000ffff067224 */ /* 0x00afe200078e0012 */
[----:B------:R-:W1:Y:S01]  /*4190*/  S2R R20, SR_CTAID.Y ;  /* 0x0000000000147919 */ /* 0x000e620000002600 */
[----:B------:R-:W-:-:S04]  /*41a0*/  IMAD.MOV.U32 R7, RZ, RZ, R17 ;  /* 0x000000ffff077224 */ /* 0x000fc800078e0011 */
[----:B------:R-:W3:Y:S08]  /*41b0*/  LDC R15, c[0x0][0x144] ;  /* 0x00005100ff0f7b82 */ /* 0x000ef00000000800 */
[----:B------:R-:W1:Y:S08]  /*41c0*/  LDC R0, c[0x0][0x630] ;  /* 0x00018c00ff007b82 */ /* 0x000e700000000800 */
[----:B------:R-:W1:Y:S01]  /*41d0*/  LDC.64 R12, c[0x0][0x620] ;  /* 0x00018800ff0c7b82 */ /* 0x000e620000000a00 */
[----:B--2---:R-:W-:-:S04]  /*41e0*/  ISETP.NE.U32.AND P0, PT, R8, RZ, PT ;  /* 0x000000ff0800720c */ /* 0x004fc80003f05070 */
[----:B------:R-:W-:Y:S02]  /*41f0*/  ISETP.NE.AND.EX P0, PT, R9, RZ, PT, P0 ;  /* 0x000000ff0900720c */ /* 0x000fe40003f05300 */
[----:B0-----:R-:W-:-:S05]  /*4200*/  I2FP.F32.U32 R2, R10 ;  /* 0x0000000a00027245 */ /* 0x001fca0000201000 */
[----:B------:R-:W-:-:S04]  /*4210*/  FMUL R2, R2, UR4 ;  /* 0x0000000402027c20 */ /* 0x000fc80008400000 */
[----:B------:R0:W2:Y:S02]  /*4220*/  F2I.U32.TRUNC.NTZ R14, R2 ;  /* 0x00000002000e7305 */ /* 0x0000a4000020f000 */
[----:B---3--:R-:W-:Y:S05]  /*4230*/  @!P0 BRA `(.L_x_105) ;  /* 0x0000000000288947 */ /* 0x008fea0003800000 */
[----:B------:R-:W3:Y:S02]  /*4240*/  LDC R3, c[0x0][0x634] ;  /* 0x00018d00ff037b82 */ /* 0x000ee40000000800 */
[----:B---3--:R-:W-:-:S05]  /*4250*/  IADD3 R7, P0, R18, R3, RZ ;  /* 0x0000000312077210 */ /* 0x008fca0007f1e0ff */
[----:B------:R-:W-:-:S04]  /*4260*/  IMAD.X R11, RZ, RZ, R17, P0 ;  /* 0x000000ffff0b7224 */ /* 0x000fc800000e0611 */
[----:B0-----:R-:W-:-:S04]  /*4270*/  IMAD.WIDE.U32 R2, R11, R8, RZ ;  /* 0x000000080b027225 */ /* 0x001fc800078e00ff */
[----:B----4-:R-:W-:-:S04]  /*4280*/  IMAD.WIDE.U32 R4, P0, R7, R9, R2 ;  /* 0x0000000907047225 */ /* 0x010fc80007800002 */
[----:B------:R-:W-:-:S04]  /*4290*/  IMAD.WIDE.U32 R2, R7, R8, RZ ;  /* 0x0000000807027225 */ /* 0x000fc800078e00ff */
[----:B------:R-:W-:Y:S01]  /*42a0*/  IMAD.X R7, RZ, RZ, RZ, P0 ;  /* 0x000000ffff077224 */ /* 0x000fe200000e06ff */
[----:B------:R-:W-:Y:S01]  /*42b0*/  IADD3 RZ, P0, R3, R4, RZ ;  /* 0x0000000403ff7210 */ /* 0x000fe20007f1e0ff */
[----:B------:R-:W-:-:S04]  /*42c0*/  IMAD.MOV.U32 R6, RZ, RZ, R5 ;  /* 0x000000ffff067224 */ /* 0x000fc800078e0005 */
[----:B------:R-:W-:-:S08]  /*42d0*/  IMAD.WIDE.U32.X R6, R11, R9, R6, P0 ;  /* 0x000000090b067225 */ /* 0x000fd000000e0406 */
.L_x_105:
[----:B----4-:R-:W3:Y:S01]  /*42e0*/  LDC.64 R26, c[0x0][0x640] ;  /* 0x00019000ff1a7b82 */ /* 0x010ee20000000a00 */
[-C--:B-1----:R-:W-:Y:S01]  /*42f0*/  SHF.R.U64 R11, R6, R0.reuse, R7 ;  /* 0x00000000060b7219 */ /* 0x082fe20000001207 */
[----:B------:R-:W-:Y:S01]  /*4300*/  IMAD.MOV.U32 R19, RZ, RZ, R17 ;  /* 0x000000ffff137224 */ /* 0x000fe200078e0011 */
[----:B------:R-:W-:Y:S01]  /*4310*/  SHF.R.U32.HI R0, RZ, R0, R7 ;  /* 0x00000000ff007219 */ /* 0x000fe20000011607 */
[----:B--2---:R-:W-:Y:S01]  /*4320*/  IMAD.MOV R14, RZ, RZ, -R14 ;  /* 0x000000ffff0e7224 */ /* 0x004fe200078e0a0e */
[----:B------:R-:W-:Y:S01]  /*4330*/  IADD3 R5, P0, RZ, -R11, RZ ;  /* 0x8000000bff057210 */ /* 0x000fe20007f1e0ff */
[----:B------:R-:W-:Y:S01]  /*4340*/  ULDC UR4, c[0x0][0x154] ;  /* 0x0000550000047ab9 */ /* 0x000fe20000000800 */
[----:B------:R-:W-:Y:S01]  /*4350*/  IMAD.MOV.U32 R7, RZ, RZ, 0x1 ;  /* 0x00000001ff077424 */ /* 0x000fe200078e00ff */
[----:B------:R-:W1:Y:S01]  /*4360*/  LDC R4, c[0x0][0x618] ;  /* 0x00018600ff047b82 */ /* 0x000e620000000800 */
[----:B------:R-:W-:Y:S02]  /*4370*/  IMAD R22, R15, R14, R10 ;  /* 0x0000000e0f167224 */ /* 0x000fe400078e020a */
[----:B------:R-:W-:-:S04]  /*4380*/  IMAD.X R3, RZ, RZ, ~R0, P0 ;  /* 0x000000ffff037224 */ /* 0x000fc800000e0e00 */
[-C--:B------:R-:W-:Y:S01]  /*4390*/  IMAD R0, R3, R12.reuse, RZ ;  /* 0x0000000c03007224 */ /* 0x080fe200078e02ff */
[----:B------:R-:W2:Y:S01]  /*43a0*/  LDC R6, c[0x0][0x608] ;  /* 0x00018200ff067b82 */ /* 0x000ea20000000800 */
[----:B0-----:R-:W-:-:S04]  /*43b0*/  IMAD.WIDE.U32 R2, R5, R12, R18 ;  /* 0x0000000c05027225 */ /* 0x001fc800078e0012 */
[----:B------:R-:W-:Y:S01]  /*43c0*/  IMAD R5, R5, R13, R0 ;  /* 0x0000000d05057224 */ /* 0x000fe200078e0200 */
[----:B------:R-:W-:Y:S02]  /*43d0*/  I2FP.F32.U32 R0, R20 ;  /* 0x0000001400007245 */ /* 0x000fe40000201000 */
[----:B------:R-:W0:Y:S01]  /*43e0*/  LDC R24, c[0x0][0x658] ;  /* 0x00019600ff187b82 */ /* 0x000e220000000800 */
[----:B------:R-:W-:Y:S01]  /*43f0*/  IMAD.IADD R3, R3, 0x1, R5 ;  /* 0x0000000103037824 */ /* 0x000fe200078e0205 */
[----:B---3--:R-:W-:Y:S01]  /*4400*/  ISETP.NE.U32.AND P0, PT, R26, RZ, PT ;  /* 0x000000ff1a00720c */ /* 0x008fe20003f05070 */
[----:B------:R-:W-:Y:S01]  /*4410*/  FMUL R0, R0, UR4 ;  /* 0x0000000400007c20 */ /* 0x000fe20008400000 */
[----:B------:R-:W-:Y:S02]  /*4420*/  IMAD.MOV.U32 R5, RZ, RZ, -0x1 ;  /* 0xffffffffff057424 */ /* 0x000fe400078e00ff */
[----:B------:R-:W-:Y:S01]  /*4430*/  ISETP.NE.AND.EX P0, PT, R27, RZ, PT, P0 ;  /* 0x000000ff1b00720c */ /* 0x000fe20003f05300 */
[----:B------:R3:W4:Y:S01]  /*4440*/  F2I.U32.TRUNC.NTZ R12, R0 ;  /* 0x00000000000c7305 */ /* 0x000722000020f000 */
[----:B------:R-:W3:Y:S01]  /*4450*/  LDC R15, c[0x0][0x148] ;  /* 0x00005200ff0f7b82 */ /* 0x000ee20000000800 */
[----:B-1----:R-:W-:-:S02]  /*4460*/  SHF.R.U64 R10, R2, R4, R3 ;  /* 0x00000004020a7219 */ /* 0x002fc40000001203 */
[----:B------:R-:W-:-:S05]  /*4470*/  SHF.R.U32.HI R3, RZ, R4, R3 ;  /* 0x00000004ff037219 */ /* 0x000fca0000011603 */
[----:B------:R-:W1:Y:S01]  /*4480*/  LDC R14, c[0x0][0x600] ;  /* 0x00018000ff0e7b82 */ /* 0x000e620000000800 */
[-CC-:B--2---:R-:W-:Y:S02]  /*4490*/  SHF.R.U64 R8, R10, R6.reuse, R3.reuse ;  /* 0x000000060a087219 */ /* 0x184fe40000001203 */
[----:B------:R-:W-:-:S05]  /*44a0*/  SHF.R.U32.HI R3, RZ, R6, R3 ;  /* 0x00000006ff037219 */ /* 0x000fca0000011603 */
[----:B------:R-:W2:Y:S01]  /*44b0*/  LDC R21, c[0x0][0x648] ;  /* 0x00019200ff157b82 */ /* 0x000ea20000000800 */
[-CC-:B0-----:R-:W-:Y:S02]  /*44c0*/  SHF.R.U64 R13, R8, R24.reuse, R3.reuse ;  /* 0x00000018080d7219 */ /* 0x181fe40000001203 */
[-C--:B------:R-:W-:Y:S02]  /*44d0*/  SHF.L.U32 R5, R5, R24.reuse, RZ ;  /* 0x0000001805057219 */ /* 0x080fe400000006ff */
[-C--:B------:R-:W-:Y:S01]  /*44e0*/  SHF.R.U32.HI R3, RZ, R24.reuse, R3 ;  /* 0x00000018ff037219 */ /* 0x080fe20000011603 */
[----:B------:R-:W-:Y:S01]  /*44f0*/  IMAD.MOV.U32 R2, RZ, RZ, R13 ;  /* 0x000000ffff027224 */ /* 0x000fe200078e000d */
[----:B------:R-:W-:Y:S01]  /*4500*/  SHF.L.U32 R24, R7, R24, RZ ;  /* 0x0000001807187219 */ /* 0x000fe200000006ff */
[----:B------:R-:W0:Y:S01]  /*4510*/  LDC R25, c[0x0][0x638] ;  /* 0x00018e00ff197b82 */ /* 0x000e220000000800 */
[----:B------:R-:W-:-:S07]  /*4520*/  LOP3.LUT R19, RZ, R5, RZ, 0x33, !PT ;  /* 0x00000005ff137212 */ /* 0x000fce00078e33ff */
[----:B------:R-:W0:Y:S01]  /*4530*/  LDC R28, c[0x0][0x610] ;  /* 0x00018400ff1c7b82 */ /* 0x000e220000000800 */
[----:B----4-:R-:W-:Y:S05]  /*4540*/  @!P0 BRA `(.L_x_106) ;  /* 0x0000000000288947 */ /* 0x010fea0003800000 */
[----:B---3--:R-:W3:Y:S02]  /*4550*/  LDC R0, c[0x0][0x64c] ;  /* 0x00019300ff007b82 */ /* 0x008ee40000000800 */
[----:B---3--:R-:W-:-:S05]  /*4560*/  IADD3 R7, P0, R13, R0, RZ ;  /* 0x000000000d077210 */ /* 0x008fca0007f1e0ff */
        /* <DEDUP_REMOVED lines=8> */
.L_x_106:
[----:B------:R-:W4:Y:S01]  /*45f0*/  LDC R4, c[0x0][0x65c] ;  /* 0x00019700ff047b82 */ /* 0x000f220000000800 */
[----:B--23--:R-:W-:Y:S01]  /*4600*/  SHF.R.U64 R0, R2, R21, R3 ;  /* 0x0000001502007219 */ /* 0x00cfe20000001203 */
[----:B-1----:R-:W-:Y:S01]  /*4610*/  VIADD R3, R14, 0xffffffff ;  /* 0xffffffff0e037836 */ /* 0x002fe20000000000 */
[----:B------:R-:W-:Y:S01]  /*4620*/  LOP3.LUT R19, R8, R19, RZ, 0xc0, !PT ;  /* 0x0000001308137212 */ /* 0x000fe200078ec0ff */
[----:B------:R-:W-:Y:S02]  /*4630*/  IMAD.MOV R12, RZ, RZ, -R12 ;  /* 0x000000ffff0c7224 */ /* 0x000fe400078e0a0c */
[----:B------:R-:W-:Y:S01]  /*4640*/  IMAD.MOV R2, RZ, RZ, -R0 ;  /* 0x000000ffff027224 */ /* 0x000fe200078e0a00 */
[----:B------:R-:W-:Y:S01]  /*4650*/  LOP3.LUT R3, R10, R3, RZ, 0xc0, !PT ;  /* 0x000000030a037212 */ /* 0x000fe200078ec0ff */
[----:B------:R-:W-:Y:S02]  /*4660*/  IMAD R19, R24, R0, R19 ;  /* 0x0000000018137224 */ /* 0x000fe400078e0213 */
[----:B0-----:R-:W-:-:S04]  /*4670*/  IMAD R0, R2, R25, R13 ;  /* 0x0000001902007224 */ /* 0x001fc800078e020d */
[----:B------:R-:W-:Y:S01]  /*4680*/  IMAD R2, R0, R14, R3 ;  /* 0x0000000e00027224 */ /* 0x000fe200078e0203 */
[----:B----4-:R-:W-:Y:S01]  /*4690*/  ISETP.NE.AND P0, PT, R4, 0x1, PT ;  /* 0x000000010400780c */ /* 0x010fe20003f05270 */
[----:B------:R-:W-:-:S05]  /*46a0*/  IMAD.MOV.U32 R4, RZ, RZ, 0x1 ;  /* 0x00000001ff047424 */ /* 0x000fca00078e00ff */
[----:B------:R-:W-:-:S07]  /*46b0*/  PRMT R0, R4, 0x7610, R0 ;  /* 0x0000761004007816 */ /* 0x000fce0000000000 */
[----:B------:R-:W-:-:S04]  /*46c0*/  @P0 IMAD R22, R15, R12, R20 ;  /* 0x0000000c0f160224 */ /* 0x000fc800078e0214 */
[----:B------:R-:W-:-:S05]  /*46d0*/  IMAD R19, R19, R28, R22 ;  /* 0x0000001c13137224 */ /* 0x000fca00078e0216 */
[----:B------:R-:W-:Y:S02]  /*46e0*/  SEL R22, R2, R19, !P0 ;  /* 0x0000001302167207 */ /* 0x000fe40004000000 */
[----:B------:R-:W-:Y:S01]  /*46f0*/  SEL R19, R19, R2, !P0 ;  /* 0x0000000213137207 */ /* 0x000fe20004000000 */
[----:B------:R-:W-:-:S07]  /*4700*/  IMAD.MOV.U32 R2, RZ, RZ, R11 ;  /* 0x000000ffff027224 */ /* 0x000fce00078e000b */
.L_x_104:
[----:B------:R-:W-:Y:S02]  /*4710*/  LOP3.LUT P0, RZ, R0, 0xff, RZ, 0xc0, !PT ;  /* 0x000000ff00ff7812 */ /* 0x000fe4000780c0ff */
[----:B------:R-:W-:-:S11]  /*4720*/  LOP3.LUT R69, R69, 0x1, RZ, 0x3c, !PT ;  /* 0x0000000145457812 */ /* 0x000fd600078e3cff */
[----:B------:R-:W-:Y:S05]  /*4730*/  @P0 BRA `(.L_x_107) ;  /* 0xffffffd000bc0947 */ /* 0x000fea000383ffff */
[----:B------:R-:W-:Y:S05]  /*4740*/  EXIT ;  /* 0x000000000000794d */ /* 0x000fea0003800000 */
.L_x_18:
[----:B------:R-:W-:-:S08]  /*4750*/  ISETP.NE.AND P0, PT, R5, RZ, PT ;  /* 0x000000ff0500720c */ /* 0x000fd00003f05270 */
[----:B0-----:R-:W0:-:S00]  /*4760*/  USETMAXREG.DEALLOC.CTAPOOL 0x28 ;  /* 0x00000028000079c8 */ /* 0x001e0000080e0500 */
[----:B------:R-:W-:Y:S05]  /*4770*/  @P0 EXIT ;  /* 0x000000000000094d */ /* 0x000fea0003800000 */
[----:B0-----:R-:W-:Y:S01]  /*4780*/  LOP3.LUT P0, RZ, R8, 0xff, RZ, 0xc0, !PT ;  /* 0x000000ff08ff7812 */ /* 0x001fe2000780c0ff */
[----:B------:R-:W-:Y:S02]  /*4790*/  IMAD.MOV.U32 R0, RZ, RZ, 0x1 ;  /* 0x00000001ff007424 */ /* 0x000fe400078e00ff */
[----:B------:R-:W-:-:S10]  /*47a0*/  IMAD.MOV.U32 R6, RZ, RZ, RZ ;  /* 0x000000ffff067224 */ /* 0x000fd400078e00ff */
[----:B------:R-:W-:Y:S05]  /*47b0*/  @!P0 BRA `(.L_x_108) ;  /* 0x0000000c00748947 */ /* 0x000fea0003800000 */
[----:B------:R-:W0:Y:S01]  /*47c0*/  S2UR UR9, SR_CgaCtaId ;  /* 0x00000000000979c3 */ /* 0x000e220000008800 */
[----:B------:R-:W-:Y:S01]  /*47d0*/  ULDC UR5, c[0x0][0x658] ;  /* 0x0001960000057ab9 */ /* 0x000fe20000000800 */
[----:B------:R-:W-:Y:S01]  /*47e0*/  UMOV UR10, 0xffffffff ;  /* 0xffffffff000a7882 */ /* 0x000fe20000000000 */
[----:B------:R-:W-:Y:S01]  /*47f0*/  UMOV UR11, 0x1 ;  /* 0x00000001000b7882 */ /* 0x000fe20000000000 */
[----:B------:R-:W-:Y:S01]  /*4800*/  USHF.L.U32 UR10, UR10, UR5, URZ ;  /* 0x000000050a0a7299 */ /* 0x000fe2000800063f */
[----:B------:R-:W-:Y:S01]  /*4810*/  LOP3.LUT P0, RZ, R4, 0x1f, RZ, 0xc0, !PT ;  /* 0x0000001f04ff7812 */ /* 0x000fe2000780c0ff */
[----:B------:R-:W-:Y:S01]  /*4820*/  BSSY B0, `(.L_x_108) ;  /* 0x00000d6000007945 */ /* 0x000fe20003800000 */
[C---:B------:R-:W-:Y:S01]  /*4830*/  ISETP.NE.AND P2, PT, R3.reuse, RZ, PT ;  /* 0x000000ff0300720c */ /* 0x040fe20003f45270 */
[----:B------:R-:W-:Y:S01]  /*4840*/  IMAD.MOV.U32 R8, RZ, RZ, 0x1 ;  /* 0x00000001ff087424 */ /* 0x000fe200078e00ff */
[----:B------:R-:W-:Y:S01]  /*4850*/  ISETP.NE.OR P0, PT, R3, RZ, !P0 ;  /* 0x000000ff0300720c */ /* 0x000fe20004705670 */
[----:B------:R-:W-:Y:S01]  /*4860*/  IMAD.MOV.U32 R0, RZ, RZ, 0x1 ;  /* 0x00000001ff007424 */ /* 0x000fe200078e00ff */
[----:B------:R-:W-:Y:S01]  /*4870*/  LOP3.LUT R7, R16, 0x2, RZ, 0xfc, !PT ;  /* 0x0000000210077812 */ /* 0x000fe200078efcff */
[----:B------:R-:W-:Y:S01]  /*4880*/  IMAD.MOV.U32 R6, RZ, RZ, RZ ;  /* 0x000000ffff067224 */ /* 0x000fe200078e00ff */
[----:B------:R-:W-:Y:S01]  /*4890*/  ULDC UR4, c[0x0][0x600] ;  /* 0x0001800000047ab9 */ /* 0x000fe20000000800 */
[----:B------:R-:W-:Y:S01]  /*48a0*/  UMOV UR18, 0x55 ;  /* 0x0000005500127882 */ /* 0x000fe20000000000 */
[----:B------:R-:W-:-:S02]  /*48b0*/  UIADD3 UR26, UR40, 0x1, URZ ;  /* 0x00000001281a7890 */ /* 0x000fc4000fffe03f */
[----:B------:R-:W-:Y:S02]  /*48c0*/  UIADD3 UR4, UR4, -0x1, URZ ;  /* 0xffffffff04047890 */ /* 0x000fe4000fffe03f */
[----:B------:R-:W-:Y:S01]  /*48d0*/  USHF.L.U32 UR5, UR11, UR5, URZ ;  /* 0x000000050b057299 */ /* 0x000fe2000800063f */
[----:B------:R-:W-:Y:S01]  /*48e0*/  ULDC.64 UR24, c[0x0][0x198] ;  /* 0x0000660000187ab9 */ /* 0x000fe20000000a00 */
[----:B0-----:R-:W-:Y:S02]  /*48f0*/  ULOP3.LUT UR8, UR9, 0x1, URZ, 0xc0, !UPT ;  /* 0x0000000109087892 */ /* 0x001fe4000f8ec03f */
[----:B------:R-:W-:Y:S02]  /*4900*/  USHF.L.U32 UR7, UR9, 0xb, URZ ;  /* 0x0000000b09077899 */ /* 0x000fe4000800063f */
[----:B------:R-:W-:Y:S02]  /*4910*/  USHF.R.U32.HI UR27, URZ, 0x1, UR9 ;  /* 0x000000013f1b7899 */ /* 0x000fe40008011609 */
[----:B------:R-:W-:-:S02]  /*4920*/  USHF.L.U32 UR6, UR9, 0x5, URZ ;  /* 0x0000000509067899 */ /* 0x000fc4000800063f */
[----:B------:R-:W-:Y:S02]  /*4930*/  ULOP3.LUT UR9, UR9, 0xfffffffe, URZ, 0xc0, !UPT ;  /* 0xfffffffe09097892 */ /* 0x000fe4000f8ec03f */
[----:B------:R-:W-:Y:S02]  /*4940*/  UISETP.GT.U32.AND UP0, UPT, UR8, 0xffff, UPT ;  /* 0x0000ffff0800788c */ /* 0x000fe4000bf04070 */
[----:B------:R-:W-:Y:S02]  /*4950*/  ULOP3.LUT UR13, UR7, 0x800, URZ, 0xc0, !UPT ;  /* 0x00000800070d7892 */ /* 0x000fe4000f8ec03f */
[----:B------:R-:W-:Y:S02]  /*4960*/  ULOP3.LUT UR7, URZ, UR10, URZ, 0x33, !UPT ;  /* 0x0000000a3f077292 */ /* 0x000fe4000f8e333f */
[----:B------:R-:W-:Y:S02]  /*4970*/  USHF.L.U32 UR10, UR11, UR9, URZ ;  /* 0x000000090b0a7299 */ /* 0x000fe4000800063f */
[----:B------:R-:W-:-:S02]  /*4980*/  ULOP3.LUT UR9, UR9, 0x1, URZ, 0xfc, !UPT ;  /* 0x0000000109097892 */ /* 0x000fc4000f8efc3f */
[----:B------:R-:W-:Y:S02]  /*4990*/  USEL UR8, UR8, 0xffff, !UP0 ;  /* 0x0000ffff08087887 */ /* 0x000fe4000c000000 */
[----:B------:R-:W-:Y:S02]  /*49a0*/  USHF.L.U32 UR9, UR11, UR9, URZ ;  /* 0x000000090b097299 */ /* 0x000fe4000800063f */
[----:B------:R-:W-:Y:S02]  /*49b0*/  ULOP3.LUT UR8, UR8, 0xffff, URZ, 0xc0, !UPT ;  /* 0x0000ffff08087892 */ /* 0x000fe4000f8ec03f */
[----:B------:R-:W-:Y:S02]  /*49c0*/  ULEA UR28, UR27, 0x300, 0xa ;  /* 0x000003001b1c7891 */ /* 0x000fe4000f8e503f */
[----:B------:R-:W-:Y:S02]  /*49d0*/  ULOP3.LUT UR6, UR6, 0x20, URZ, 0xc0, !UPT ;  /* 0x0000002006067892 */ /* 0x000fe4000f8ec03f */
[----:B------:R-:W-:-:S02]  /*49e0*/  ULOP3.LUT UR13, UR13, 0x1c300, URZ, 0xfc, !UPT ;  /* 0x0001c3000d0d7892 */ /* 0x000fc4000f8efc3f */
[----:B------:R-:W-:Y:S02]  /*49f0*/  ULOP3.LUT UR19, UR10, UR9, URZ, 0xfc, !UPT ;  /* 0x000000090a137292 */ /* 0x000fe4000f8efc3f */
[----:B------:R-:W-:-:S12]  /*4a00*/  USHF.L.U32 UR18, UR18, UR8, URZ ;  /* 0x0000000812127299 */ /* 0x000fd8000800063f */
.L_x_120:
[----:B------:R-:W-:-:S03]  /*4a10*/  UMOV UR8, 0xffffffff ;  /* 0xffffffff00087882 */ /* 0x000fc60000000000 */
[----:B------:R-:W-:Y:S05]  /*4a20*/  BRA.DIV UR8, `(.L_x_109) ;  /* 0x0000001e084c7947 */ /* 0x000fea000b800000 */
[----:B------:R-:W-:-:S13]  /*4a30*/  ELECT P6, URZ, PT ;  /* 0x00000000003f782f */ /* 0x000fda00038c0000 */
.L_x_157:
[----:B------:R-:W0:Y:S01]  /*4a40*/  LDC R3, c[0x0][0x28c] ;  /* 0x0000a300ff037b82 */ /* 0x000e220000000800 */
[----:B------:R-:W-:Y:S01]  /*4a50*/  BSSY B1, `(.L_x_110) ;  /* 0x000003a000017945 */ /* 0x000fe20003800000 */
[----:B0-----:R-:W-:-:S13]  /*4a60*/  ISETP.LT.OR P6, PT, R3, 0x1, !P6 ;  /* 0x000000010300780c */ /* 0x001fda00077c1670 */
[----:B------:R-:W-:Y:S05]  /*4a70*/  @P6 BRA `(.L_x_111) ;  /* 0x0000000000dc6947 */ /* 0x000fea0003800000 */
[----:B------:R-:W-:Y:S01]  /*4a80*/  LEA R19, R19, UR27, 0x2 ;  /* 0x0000001b13137c11 */ /* 0x000fe2000f8e10ff */
[----:B------:R-:W-:Y:S01]  /*4a90*/  IMAD.MOV.U32 R12, RZ, RZ, RZ ;  /* 0x000000ffff0c7224 */ /* 0x000fe200078e00ff */
[----:B------:R-:W-:Y:S01]  /*4aa0*/  LEA R22, R22, UR6, 0x6 ;  /* 0x0000000616167c11 */ /* 0x000fe2000f8e30ff */
[----:B------:R-:W-:Y:S02]  /*4ab0*/  IMAD.U32 R13, RZ, RZ, UR26 ;  /* 0x0000001aff0d7e24 */ /* 0x000fe4000f8e00ff */
[----:B------:R-:W-:Y:S02]  /*4ac0*/  IMAD.MOV.U32 R3, RZ, RZ, R0 ;  /* 0x000000ffff037224 */ /* 0x000fe400078e0000 */
[----:B------:R-:W-:Y:S02]  /*4ad0*/  IMAD.MOV.U32 R4, RZ, RZ, R6 ;  /* 0x000000ffff047224 */ /* 0x000fe400078e0006 */
[----:B------:R-:W-:-:S07]  /*4ae0*/  IMAD.SHL.U32 R19, R19, 0x10, RZ ;  /* 0x0000001013137824 */ /* 0x000fce00078e00ff */
.L_x_115:
[----:B------:R-:W0:Y:S01]  /*4af0*/  S2R R10, SR_CgaCtaId ;  /* 0x00000000000a7919 */ /* 0x000e220000008800 */
[----:B------:R-:W-:Y:S01]  /*4b00*/  MOV R5, 0x400 ;  /* 0x0000040000057802 */ /* 0x000fe20000000f00 */
[----:B------:R-:W1:Y:S03]  /*4b10*/  @!P2 LDC R9, c[0x0][0x500] ;  /* 0x00014000ff09ab82 */ /* 0x000e660000000800 */
[----:B0-----:R-:W-:Y:S02]  /*4b20*/  LEA R11, R10, R5, 0x18 ;  /* 0x000000050a0b7211 */ /* 0x001fe400078ec0ff */
[----:B------:R-:W-:-:S03]  /*4b30*/  SHF.L.U32 R5, R3, 0x1f, RZ ;  /* 0x0000001f03057819 */ /* 0x000fc600000006ff */
[----:B------:R-:W-:-:S04]  /*4b40*/  IMAD R10, R4, 0x8, R11 ;  /* 0x00000008040a7824 */ /* 0x000fc800078e020b */
[----:B------:R-:W0:Y:S02]  /*4b50*/  SYNCS.PHASECHK.TRANS64.TRYWAIT P1, [R10+URZ+0xe0], R5 ;  /* 0x0000e0050a0075a7 */ /* 0x000e24000802017f */
[----:B01----:R-:W-:Y:S05]  /*4b60*/  @!P1 BRA `(.L_x_112) ;  /* 0x0000001c001c9947 */ /* 0x003fea0003800000 */
.L_x_158:
[----:B0-----:R-:W-:Y:S01]  /*4b70*/  PRMT R5, R7, 0x9910, RZ ;  /* 0x0000991007057816 */ /* 0x001fe200000000ff */
[----:B------:R0:W-:Y:S03]  /*4b80*/  @!P2 SYNCS.ARRIVE.TRANS64 RZ, [R10+URZ], R9 ;  /* 0x000000090affa9a7 */ /* 0x0001e6000800003f */
[----:B------:R-:W-:-:S13]  /*4b90*/  ISETP.NE.AND P1, PT, R5, 0x2, PT ;  /* 0x000000020500780c */ /* 0x000fda0003f25270 */
[----:B0-----:R-:W-:Y:S05]  /*4ba0*/  @P1 BRA `(.L_x_113) ;  /* 0x0000000000041947 */ /* 0x001fea0003800000 */
[----:B------:R-:W-:Y:S01]  /*4bb0*/  BPT.TRAP 0x1 ;  /* 0x000000040000795c */ /* 0x000fe20000300000 */
.L_x_113:
[----:B------:R-:W-:Y:S05]  /*4bc0*/  @P0 BRA `(.L_x_114) ;  /* 0x0000000000040947 */ /* 0x000fea0003800000 */
[----:B------:R-:W-:Y:S01]  /*4bd0*/  BPT.TRAP 0x1 ;  /* 0x000000040000795c */ /* 0x000fe20000300000 */
.L_x_114:
[----:B------:R-:W-:Y:S01]  /*4be0*/  R2UR UR11, R4 ;  /* 0x00000000040b72ca */ /* 0x000fe200000e0000 */
[----:B------:R-:W-:Y:S01]  /*4bf0*/  VIADD R13, R13, 0xffffffff ;  /* 0xffffffff0d0d7836 */ /* 0x000fe20000000000 */
[----:B------:R-:W-:Y:S01]  /*4c00*/  R2UR UR21, R11 ;  /* 0x000000000b1572ca */ /* 0x000fe200000e0000 */
[----:B------:R-:W-:Y:S01]  /*4c10*/  UIADD3 UR14, UP0, UR24, 0xf0, URZ ;  /* 0x000000f0180e7890 */ /* 0x000fe2000ff1e03f */
[----:B------:R-:W-:Y:S01]  /*4c20*/  R2UR UR22, R19 ;  /* 0x00000000131672ca */ /* 0x000fe200000e0000 */
[----:B------:R-:W-:Y:S01]  /*4c30*/  UIADD3 UR30, UP1, UR24, 0x1f0, URZ ;  /* 0x000001f0181e7890 */ /* 0x000fe2000ff3e03f */
[----:B------:R-:W-:Y:S01]  /*4c40*/  R2UR UR9, R10 ;  /* 0x000000000a0972ca */ /* 0x000fe200000e0000 */
[----:B------:R-:W-:Y:S01]  /*4c50*/  UIADD3.X UR15, URZ, UR25, URZ, UP0, !UPT ;  /* 0x000000193f0f7290 */ /* 0x000fe200087fe43f */
[----:B------:R-:W-:Y:S01]  /*4c60*/  R2UR UR10, R12 ;  /* 0x000000000c0a72ca */ /* 0x000fe200000e0000 */
[----:B------:R-:W-:Y:S01]  /*4c70*/  UPRMT UR20, URZ, 0x5410, UR18 ;  /* 0x000054103f147896 */ /* 0x000fe20008000012 */
[----:B------:R-:W-:Y:S01]  /*4c80*/  R2UR UR12, R2 ;  /* 0x00000000020c72ca */ /* 0x000fe200000e0000 */
[----:B------:R-:W-:Y:S01]  /*4c90*/  VIADD R4, R4, 0x1 ;  /* 0x0000000104047836 */ /* 0x000fe20000000000 */
[----:B------:R-:W-:Y:S01]  /*4ca0*/  R2UR UR23, R22 ;  /* 0x00000000161772ca */ /* 0x000fe200000e0000 */
[----:B------:R-:W-:Y:S01]  /*4cb0*/  ULEA UR8, UR11, UR28, 0xc ;  /* 0x0000001c0b087291 */ /* 0x000fe2000f8e603f */
[----:B------:R-:W-:Y:S01]  /*4cc0*/  ISETP.GT.AND P3, PT, R13, 0x1, PT ;  /* 0x000000010d00780c */ /* 0x000fe20003f64270 */
[----:B------:R-:W-:Y:S01]  /*4cd0*/  ULEA UR11, UR11, UR13, 0xc ;  /* 0x0000000d0b0b7291 */ /* 0x000fe2000f8e603f */
[----:B------:R-:W-:Y:S01]  /*4ce0*/  ISETP.NE.AND P1, PT, R4, 0x1c, PT ;  /* 0x0000001c0400780c */ /* 0x000fe20003f25270 */
[----:B------:R-:W-:Y:S01]  /*4cf0*/  UIADD3 UR8, UR21, UR8, URZ ;  /* 0x0000000815087290 */ /* 0x000fe2000fffe03f */
[----:B------:R-:W-:Y:S01]  /*4d00*/  VIADD R12, R12, 0x40 ;  /* 0x000000400c0c7836 */ /* 0x000fe20000000000 */
[----:B------:R-:W-:Y:S01]  /*4d10*/  UIADD3 UR21, UR21, UR11, URZ ;  /* 0x0000000b15157290 */ /* 0x000fe2000fffe03f */
[----:B------:R-:W-:Y:S01]  /*4d20*/  SEL R10, RZ, 0x1, P1 ;  /* 0x00000001ff0a7807 */ /* 0x000fe20000800000 */
[----:B------:R-:W-:Y:S01]  /*4d30*/  UPRMT UR29, URZ, 0x5410, UR19 ;  /* 0x000054103f1d7896 */ /* 0x000fe20008000013 */
[----:B------:R-:W-:Y:S01]  /*4d40*/  SEL R4, R4, RZ, P1 ;  /* 0x000000ff04047207 */ /* 0x000fe20000800000 */
[----:B------:R-:W-:Y:S01]  /*4d50*/  UIADD3.X UR31, URZ, UR25, URZ, UP1, !UPT ;  /* 0x000000193f1f7290 */ /* 0x000fe20008ffe43f */
[----:B------:R-:W-:Y:S01]  /*4d60*/  LOP3.LUT R3, R3, R10, RZ, 0x3c, !PT ;  /* 0x0000000a03037212 */ /* 0x000fe200078e3cff */
[----:B------:R-:W-:Y:S01]  /*4d70*/  UMOV UR16, 0x0 ;  /* 0x0000000000107882 */ /* 0x000fe20000000000 */
[----:B------:R-:W-:Y:S01]  /*4d80*/  UMOV UR17, 0x10000000 ;  /* 0x1000000000117882 */ /* 0x000fe20000000000 */
[----:B------:R-:W-:-:S02]  /*4d90*/  UMOV UR11, UR22 ;  /* 0x00000016000b7c82 */ /* 0x000fc40008000000 */
[----:B------:R0:W-:Y:S02]  /*4da0*/  UTMALDG.3D.MULTICAST [UR8], [UR14], UR20, desc[UR16] ;  /* 0x000010080e0073b4 */ /* 0x0001e40008011814 */
[----:B0-----:R-:W-:Y:S01]  /*4db0*/  UMOV UR8, UR21 ;  /* 0x0000001500087c82 */ /* 0x001fe20008000000 */
[----:B------:R-:W-:Y:S02]  /*4dc0*/  UMOV UR11, UR23 ;  /* 0x00000017000b7c82 */ /* 0x000fe40008000000 */
[----:B------:R0:W-:Y:S02]  /*4dd0*/  UTMALDG.3D.MULTICAST [UR8], [UR30], UR29, desc[UR16] ;  /* 0x000010081e0073b4 */ /* 0x0001e4000801181d */
[----:B0-----:R-:W-:Y:S05]  /*4de0*/  @P3 BRA `(.L_x_115) ;  /* 0xfffffffc00403947 */ /* 0x001fea000383ffff */
.L_x_111:
[----:B------:R-:W-:Y:S05]  /*4df0*/  BSYNC B1 ;  /* 0x0000000000017941 */ /* 0x000fea0003800000 */
.L_x_110:
[----:B------:R-:W2:Y:S01]  /*4e00*/  LDL.64 R10, [R1] ;  /* 0x00000000010a7983 */ /* 0x000ea20000100a00 */
[----:B------:R-:W-:Y:S01]  /*4e10*/  LOP3.LUT P4, RZ, R8, 0xff, RZ, 0xc0, !PT ;  /* 0x000000ff08ff7812 */ /* 0x000fe2000788c0ff */
[----:B------:R-:W-:Y:S01]  /*4e20*/  VIADD R9, R6, UR40 ;  /* 0x0000002806097c36 */ /* 0x000fe20008000000 */
[----:B------:R-:W-:Y:S01]  /*4e30*/  ULDC.64 UR8, c[0x0][0x650] ;  /* 0x0001940000087ab9 */ /* 0x000fe20000000a00 */
[----:B------:R-:W-:Y:S01]  /*4e40*/  IMAD.U32 R4, RZ, RZ, UR40 ;  /* 0x00000028ff047e24 */ /* 0x000fe2000f8e00ff */
[----:B------:R-:W-:Y:S01]  /*4e50*/  UISETP.GE.U32.AND UP0, UPT, UR40, 0x1c, UPT ;  /* 0x0000001c2800788c */ /* 0x000fe2000bf06070 */
[----:B------:R-:W-:Y:S01]  /*4e60*/  BSSY B1, `(.L_x_116) ;  /* 0x000006f000017945 */ /* 0x000fe20003800000 */
[----:B------:R-:W-:Y:S01]  /*4e70*/  ISETP.GT.U32.AND P1, PT, R9, 0x1b, PT ;  /* 0x0000001b0900780c */ /* 0x000fe20003f24070 */
[----:B------:R-:W-:Y:S01]  /*4e80*/  IMAD.MOV.U32 R19, RZ, RZ, -0x1 ;  /* 0xffffffffff137424 */ /* 0x000fe200078e00ff */
[----:B------:R-:W-:Y:S01]  /*4e90*/  PRMT R8, RZ, 0x7610, R8 ;  /* 0x00007610ff087816 */ /* 0x000fe20000000008 */
[----:B------:R-:W-:Y:S01]  /*4ea0*/  IMAD.MOV.U32 R22, RZ, RZ, -0x1 ;  /* 0xffffffffff167424 */ /* 0x000fe200078e00ff */
[----:B------:R-:W-:-:S02]  /*4eb0*/  ISETP.LT.U32.AND P1, PT, R4, 0x1c, P1 ;  /* 0x0000001c0400780c */ /* 0x000fc40000f21070 */
[----:B------:R-:W-:Y:S01]  /*4ec0*/  PLOP3.LUT P3, PT, PT, PT, UP0, 0x80, 0x0 ;  /* 0x000000000000781c */ /* 0x000fe20003f6f008 */
[----:B------:R-:W0:Y:S01]  /*4ed0*/  @P4 S2R R3, SR_CgaCtaId ;  /* 0x0000000000034919 */ /* 0x000e220000008800 */
[----:B------:R-:W-:Y:S02]  /*4ee0*/  @P4 MOV R2, 0x400 ;  /* 0x0000040000024802 */ /* 0x000fe40000000f00 */
[----:B------:R-:W-:-:S04]  /*4ef0*/  SEL R5, RZ, 0x1, !P1 ;  /* 0x00000001ff057807 */ /* 0x000fc80004800000 */
[----:B------:R-:W-:Y:S02]  /*4f00*/  LOP3.LUT R0, R0, R5, RZ, 0x3c, !PT ;  /* 0x0000000500007212 */ /* 0x000fe400078e3cff */
[----:B0-----:R-:W-:-:S04]  /*4f10*/  @P4 LEA R2, R3, R2, 0x18 ;  /* 0x0000000203024211 */ /* 0x001fc800078ec0ff */
[----:B------:R0:W-:Y:S02]  /*4f20*/  @P4 SYNCS.ARRIVE.TRANS64.A1T0 RZ, [R2+URZ+0x1f8], RZ ;  /* 0x0001f8ff02ff49a7 */ /* 0x0001e4000810003f */
[----:B0-----:R-:W-:-:S05]  /*4f30*/  SHF.R.U32.HI R2, RZ, 0x2, R9 ;  /* 0x00000002ff027819 */ /* 0x001fca0000011609 */
[----:B------:R-:W-:-:S04]  /*4f40*/  IMAD.WIDE.U32 R2, R2, 0x24924925, RZ ;  /* 0x2492492502027825 */ /* 0x000fc800078e00ff */
[----:B------:R-:W-:Y:S01]  /*4f50*/  IMAD R6, R3, -0x1c, R9 ;  /* 0xffffffe403067824 */ /* 0x000fe200078e0209 */
[--C-:B------:R-:W-:Y:S01]  /*4f60*/  @P3 LOP3.LUT R0, R0, 0x1, R3.reuse, 0x78, !PT ;  /* 0x0000000100003812 */ /* 0x100fe200078e7803 */
[----:B------:R-:W-:Y:S01]  /*4f70*/  IMAD.MOV.U32 R2, RZ, RZ, -0x1 ;  /* 0xffffffffff027424 */ /* 0x000fe200078e00ff */
[----:B------:R-:W-:Y:S02]  /*4f80*/  PRMT R3, RZ, 0x7610, R3 ;  /* 0x00007610ff037816 */ /* 0x000fe40000000003 */
[----:B--2---:R-:W-:-:S04]  /*4f90*/  IADD3 R18, P4, R18, R10, RZ ;  /* 0x0000000a12127210 */ /* 0x004fc80007f9e0ff */
[----:B------:R-:W-:Y:S01]  /*4fa0*/  ISETP.GE.U32.AND P1, PT, R18, UR8, PT ;  /* 0x0000000812007c0c */ /* 0x000fe2000bf26070 */
[----:B------:R-:W-:-:S05]  /*4fb0*/  IMAD.X R17, R17, 0x1, R23, P4 ;  /* 0x0000000111117824 */ /* 0x000fca00020e0617 */
[----:B------:R-:W-:-:S13]  /*4fc0*/  ISETP.GE.U32.AND.EX P1, PT, R17, UR9, PT, P1 ;  /* 0x0000000911007c0c */ /* 0x000fda000bf26110 */
[----:B------:R-:W-:Y:S05]  /*4fd0*/  @P1 BRA `(.L_x_117) ;  /* 0x00000004005c1947 */ /* 0x000fea0003800000 */
[----:B------:R-:W0:Y:S01]  /*4fe0*/  S2R R11, SR_CTAID.X ;  /* 0x00000000000b7919 */ /* 0x000e220000002500 */
[----:B------:R-:W-:Y:S01]  /*4ff0*/  ULDC.64 UR8, c[0x0][0x628] ;  /* 0x00018a0000087ab9 */ /* 0x000fe20000000a00 */
[----:B------:R-:W1:Y:S01]  /*5000*/  LDC R12, c[0x0][0x144] ;  /* 0x00005100ff0c7b82 */ /* 0x000e620000000800 */
[----:B------:R-:W-:Y:S01]  /*5010*/  ISETP.NE.U32.AND P1, PT, RZ, UR8, PT ;  /* 0x00000008ff007c0c */ /* 0x000fe2000bf25070 */
[----:B------:R-:W2:Y:S01]  /*5020*/  S2R R9, SR_CTAID.Y ;  /* 0x0000000000097919 */ /* 0x000ea20000002600 */
[----:B------:R-:W-:Y:S01]  /*5030*/  ULDC UR10, c[0x0][0x150] ;  /* 0x00005400000a7ab9 */ /* 0x000fe20000000800 */
[----:B------:R-:W-:Y:S01]  /*5040*/  ULDC UR11, c[0x0][0x630] ;  /* 0x00018c00000b7ab9 */ /* 0x000fe20000000800 */
[----:B------:R-:W-:Y:S01]  /*5050*/  ISETP.NE.AND.EX P1, PT, RZ, UR9, PT, P1 ;  /* 0x00000009ff007c0c */ /* 0x000fe2000bf25310 */
[----:B------:R-:W-:Y:S01]  /*5060*/  IMAD.MOV.U32 R2, RZ, RZ, R18 ;  /* 0x000000ffff027224 */ /* 0x000fe200078e0012 */
[----:B0-----:R-:W-:-:S05]  /*5070*/  I2FP.F32.U32 R3, R11 ;  /* 0x0000000b00037245 */ /* 0x001fca0000201000 */
[----:B------:R-:W-:Y:S01]  /*5080*/  FMUL R14, R3, UR10 ;  /* 0x0000000a030e7c20 */ /* 0x000fe20008400000 */
[----:B------:R-:W-:-:S05]  /*5090*/  IMAD.MOV.U32 R3, RZ, RZ, R17 ;  /* 0x000000ffff037224 */ /* 0x000fca00078e0011 */
[----:B--2---:R-:W-:Y:S05]  /*50a0*/  @!P1 BRA `(.L_x_118) ;  /* 0x0000000000289947 */ /* 0x004fea0003800000 */
[----:B------:R-:W-:Y:S02]  /*50b0*/  ULDC UR10, c[0x0][0x634] ;  /* 0x00018d00000a7ab9 */ /* 0x000fe40000000800 */
[----:B------:R-:W-:-:S05]  /*50c0*/  IADD3 R3, P1, R18, UR10, RZ ;  /* 0x0000000a12037c10 */ /* 0x000fca000ff3e0ff */
[----:B------:R-:W-:-:S04]  /*50d0*/  IMAD.X R13, RZ, RZ, R17, P1 ;  /* 0x000000ffff0d7224 */ /* 0x000fc800008e0611 */
[----:B------:R-:W-:-:S04]  /*50e0*/  IMAD.WIDE.U32 R4, R13, UR8, RZ ;  /* 0x000000080d047c25 */ /* 0x000fc8000f8e00ff */
[----:B------:R-:W-:-:S04]  /*50f0*/  IMAD.WIDE.U32 R4, P1, R3, UR9, R4 ;  /* 0x0000000903047c25 */ /* 0x000fc8000f820004 */
[----:B------:R-:W-:-:S04]  /*5100*/  IMAD.WIDE.U32 R2, R3, UR8, RZ ;  /* 0x0000000803027c25 */ /* 0x000fc8000f8e00ff */
[----:B------:R-:W-:Y:S01]  /*5110*/  IMAD.MOV.U32 R2, RZ, RZ, R5 ;  /* 0x000000ffff027224 */ /* 0x000fe200078e0005 */
[----:B------:R-:W-:Y:S01]  /*5120*/  IADD3 RZ, P3, R3, R4, RZ ;  /* 0x0000000403ff7210 */ /* 0x000fe20007f7e0ff */
[----:B------:R-:W-:-:S04]  /*5130*/  IMAD.X R3, RZ, RZ, RZ, P1 ;  /* 0x000000ffff037224 */ /* 0x000fc800008e06ff */
[----:B------:R-:W-:-:S08]  /*5140*/  IMAD.WIDE.U32.X R2, R13, UR9, R2, P3 ;  /* 0x000000090d027c25 */ /* 0x000fd000098e0402 */
.L_x_118:
[--C-:B------:R-:W-:Y:S01]  /*5150*/  SHF.R.U64 R10, R2, UR11, R3.reuse ;  /* 0x0000000b020a7c19 */ /* 0x100fe20008001203 */
[----:B------:R-:W0:Y:S01]  /*5160*/  F2I.U32.TRUNC.NTZ R14, R14 ;  /* 0x0000000e000e7305 */ /* 0x000e22000020f000 */
[----:B------:R-:W-:Y:S01]  /*5170*/  SHF.R.U32.HI R2, RZ, UR11, R3 ;  /* 0x0000000bff027c19 */ /* 0x000fe20008011603 */
[----:B------:R-:W-:Y:S01]  /*5180*/  ULDC.64 UR8, c[0x0][0x620] ;  /* 0x0001880000087ab9 */ /* 0x000fe20000000a00 */
[----:B------:R-:W-:Y:S01]  /*5190*/  IADD3 R5, P1, RZ, -R10, RZ ;  /* 0x8000000aff057210 */ /* 0x000fe20007f3e0ff */
[----:B------:R-:W-:Y:S01]  /*51a0*/  IMAD.MOV.U32 R3, RZ, RZ, R17 ;  /* 0x000000ffff037224 */ /* 0x000fe200078e0011 */
[----:B------:R-:W-:-:S03]  /*51b0*/  ULDC.64 UR10, c[0x0][0x640] ;  /* 0x00019000000a7ab9 */ /* 0x000fc60000000a00 */
[----:B------:R-:W-:Y:S01]  /*51c0*/  IMAD.X R2, RZ, RZ, ~R2, P1 ;  /* 0x000000ffff027224 */ /* 0x000fe200008e0e02 */
[----:B------:R-:W-:-:S03]  /*51d0*/  ISETP.NE.U32.AND P1, PT, RZ, UR10, PT ;  /* 0x0000000aff007c0c */ /* 0x000fc6000bf25070 */
[----:B------:R-:W-:Y:S01]  /*51e0*/  IMAD R4, R2, UR8, RZ ;  /* 0x0000000802047c24 */ /* 0x000fe2000f8e02ff */
[----:B------:R-:W-:Y:S01]  /*51f0*/  ISETP.NE.AND.EX P1, PT, RZ, UR11, PT, P1 ;  /* 0x0000000bff007c0c */ /* 0x000fe2000bf25310 */
[----:B------:R-:W-:-:S04]  /*5200*/  IMAD.MOV.U32 R2, RZ, RZ, R18 ;  /* 0x000000ffff027224 */ /* 0x000fc800078e0012 */
[----:B------:R-:W-:Y:S01]  /*5210*/  IMAD.WIDE.U32 R2, R5, UR8, R2 ;  /* 0x0000000805027c25 */ /* 0x000fe2000f8e0002 */
[----:B------:R-:W-:-:S03]  /*5220*/  ULDC UR8, c[0x0][0x618] ;  /* 0x0001860000087ab9 */ /* 0x000fc60000000800 */
[----:B------:R-:W-:Y:S01]  /*5230*/  IMAD R5, R5, UR9, R4 ;  /* 0x0000000905057c24 */ /* 0x000fe2000f8e0204 */
[----:B------:R-:W-:Y:S01]  /*5240*/  ULDC UR9, c[0x0][0x154] ;  /* 0x0000550000097ab9 */ /* 0x000fe20000000800 */
[----:B0-----:R-:W-:Y:S02]  /*5250*/  IMAD.MOV R4, RZ, RZ, -R14 ;  /* 0x000000ffff047224 */ /* 0x001fe400078e0a0e */
[----:B------:R-:W0:Y:S01]  /*5260*/  LDC R14, c[0x0][0x148] ;  /* 0x00005200ff0e7b82 */ /* 0x000e220000000800 */
[----:B------:R-:W-:Y:S02]  /*5270*/  IMAD.IADD R3, R3, 0x1, R5 ;  /* 0x0000000103037824 */ /* 0x000fe400078e0205 */
[----:B-1----:R-:W-:Y:S01]  /*5280*/  IMAD R11, R12, R4, R11 ;  /* 0x000000040c0b7224 */ /* 0x002fe200078e020b */
[----:B------:R-:W-:Y:S02]  /*5290*/  I2FP.F32.U32 R4, R9 ;  /* 0x0000000900047245 */ /* 0x000fe40000201000 */
[----:B------:R-:W-:-:S02]  /*52a0*/  SHF.R.U64 R12, R2, UR8, R3 ;  /* 0x00000008020c7c19 */ /* 0x000fc40008001203 */
[----:B------:R-:W-:Y:S01]  /*52b0*/  SHF.R.U32.HI R3, RZ, UR8, R3 ;  /* 0x00000008ff037c19 */ /* 0x000fe20008011603 */
[----:B------:R-:W-:Y:S01]  /*52c0*/  FMUL R4, R4, UR9 ;  /* 0x0000000904047c20 */ /* 0x000fe20008400000 */
[----:B------:R-:W-:Y:S02]  /*52d0*/  ULDC UR8, c[0x0][0x608] ;  /* 0x0001820000087ab9 */ /* 0x000fe40000000800 */
[--C-:B------:R-:W-:Y:S01]  /*52e0*/  SHF.R.U64 R15, R12, UR8, R3.reuse ;  /* 0x000000080c0f7c19 */ /* 0x100fe20008001203 */
[----:B------:R1:W2:Y:S01]  /*52f0*/  F2I.U32.TRUNC.NTZ R20, R4 ;  /* 0x0000000400147305 */ /* 0x0002a2000020f000 */
[----:B------:R-:W-:Y:S01]  /*5300*/  SHF.R.U32.HI R2, RZ, UR8, R3 ;  /* 0x00000008ff027c19 */ /* 0x000fe20008011603 */
[----:B------:R-:W-:-:S03]  /*5310*/  ULDC UR8, c[0x0][0x658] ;  /* 0x0001960000087ab9 */ /* 0x000fc60000000800 */
[--C-:B------:R-:W-:Y:S02]  /*5320*/  SHF.R.U64 R13, R15, UR8, R2.reuse ;  /* 0x000000080f0d7c19 */ /* 0x100fe40008001202 */
[----:B------:R-:W-:-:S03]  /*5330*/  SHF.R.U32.HI R19, RZ, UR8, R2 ;  /* 0x00000008ff137c19 */ /* 0x000fc60008011602 */
[----:B------:R-:W-:Y:S02]  /*5340*/  IMAD.MOV.U32 R2, RZ, RZ, R13 ;  /* 0x000000ffff027224 */ /* 0x000fe400078e000d */
[----:B------:R-:W-:Y:S01]  /*5350*/  IMAD.MOV.U32 R3, RZ, RZ, R19 ;  /* 0x000000ffff037224 */ /* 0x000fe200078e0013 */
[----:B-1----:R-:W-:Y:S06]  /*5360*/  @!P1 BRA `(.L_x_119) ;  /* 0x0000000000289947 */ /* 0x002fec0003800000 */
        /* <DEDUP_REMOVED lines=10> */
.L_x_119:
[----:B------:R-:W1:Y:S01]  /*5410*/  LDC R4, c[0x0][0x65c] ;  /* 0x00019700ff047b82 */ /* 0x000e620000000800 */
[----:B------:R-:W-:Y:S01]  /*5420*/  ULDC UR8, c[0x0][0x648] ;  /* 0x0001920000087ab9 */ /* 0x000fe20000000800 */
[----:B------:R-:W-:Y:S01]  /*5430*/  LOP3.LUT R15, R15, UR7, RZ, 0xc0, !PT ;  /* 0x000000070f0f7c12 */ /* 0x000fe2000f8ec0ff */
[----:B--2---:R-:W-:Y:S01]  /*5440*/  IMAD.MOV R20, RZ, RZ, -R20 ;  /* 0x000000ffff147224 */ /* 0x004fe200078e0a14 */
[----:B------:R-:W-:Y:S01]  /*5450*/  SHF.R.U64 R2, R2, UR8, R3 ;  /* 0x0000000802027c19 */ /* 0x000fe20008001203 */
[----:B------:R-:W-:Y:S01]  /*5460*/  ULDC UR8, c[0x0][0x638] ;  /* 0x00018e0000087ab9 */ /* 0x000fe20000000800 */
[----:B------:R-:W-:Y:S01]  /*5470*/  LOP3.LUT R12, R12, UR4, RZ, 0xc0, !PT ;  /* 0x000000040c0c7c12 */ /* 0x000fe2000f8ec0ff */
[----:B------:R-:W-:Y:S01]  /*5480*/  ULDC UR9, c[0x0][0x610] ;  /* 0x0001840000097ab9 */ /* 0x000fe20000000800 */
[----:B------:R-:W-:Y:S01]  /*5490*/  IMAD.MOV.U32 R3, RZ, RZ, 0x1 ;  /* 0x00000001ff037424 */ /* 0x000fe200078e00ff */
[----:B-1----:R-:W-:Y:S01]  /*54a0*/  ISETP.NE.AND P1, PT, R4, 0x1, PT ;  /* 0x000000010400780c */ /* 0x002fe20003f25270 */
[----:B------:R-:W-:-:S02]  /*54b0*/  IMAD.MOV R4, RZ, RZ, -R2 ;  /* 0x000000ffff047224 */ /* 0x000fc400078e0a02 */
[----:B------:R-:W-:Y:S02]  /*54c0*/  IMAD R2, R2, UR5, R15 ;  /* 0x0000000502027c24 */ /* 0x000fe4000f8e020f */
[----:B------:R-:W-:Y:S01]  /*54d0*/  IMAD R13, R4, UR8, R13 ;  /* 0x00000008040d7c24 */ /* 0x000fe2000f8e020d */
[----:B------:R-:W-:-:S07]  /*54e0*/  ULDC UR8, c[0x0][0x600] ;  /* 0x0001800000087ab9 */ /* 0x000fce0000000800 */
[----:B0-----:R-:W-:-:S04]  /*54f0*/  @P1 IMAD R11, R14, R20, R9 ;  /* 0x000000140e0b1224 */ /* 0x001fc800078e0209 */
[----:B------:R-:W-:Y:S02]  /*5500*/  IMAD R11, R2, UR9, R11 ;  /* 0x00000009020b7c24 */ /* 0x000fe4000f8e020b */
[----:B------:R-:W-:-:S05]  /*5510*/  IMAD R2, R13, UR8, R12 ;  /* 0x000000080d027c24 */ /* 0x000fca000f8e020c */
[----:B------:R-:W-:Y:S02]  /*5520*/  SEL R22, R2, R11, !P1 ;  /* 0x0000000b02167207 */ /* 0x000fe40004800000 */
[----:B------:R-:W-:Y:S01]  /*5530*/  SEL R19, R11, R2, !P1 ;  /* 0x000000020b137207 */ /* 0x000fe20004800000 */
[----:B------:R-:W-:-:S07]  /*5540*/  IMAD.MOV.U32 R2, RZ, RZ, R10 ;  /* 0x000000ffff027224 */ /* 0x000fce00078e000a */
.L_x_117:
[----:B------:R-:W-:Y:S05]  /*5550*/  BSYNC B1 ;  /* 0x0000000000017941 */ /* 0x000fea0003800000 */
.L_x_116:
[----:B------:R-:W-:-:S13]  /*5560*/  LOP3.LUT P1, RZ, R3, 0xff, RZ, 0xc0, !PT ;  /* 0x000000ff03ff7812 */ /* 0x000fda000782c0ff */
[----:B------:R-:W-:Y:S05]  /*5570*/  @P1 BRA `(.L_x_120) ;  /* 0xfffffff400241947 */ /* 0x000fea000383ffff */
[----:B------:R-:W-:Y:S05]  /*5580*/  BSYNC B0 ;  /* 0x0000000000007941 */ /* 0x000fea0003800000 */
.L_x_108:
[----:B------:R-:W-:-:S03]  /*5590*/  UMOV UR8, 0xffffffff ;  /* 0xffffffff00087882 */ /* 0x000fc60000000000 */
[----:B------:R-:W-:Y:S05]  /*55a0*/  BRA.DIV UR8, `(.L_x_121) ;  /* 0x0000001208a07947 */ /* 0x000fea000b800000 */
[----:B------:R-:W-:-:S13]  /*55b0*/  ELECT P6, URZ, PT ;  /* 0x00000000003f782f */ /* 0x000fda00038c0000 */
.L_x_161:
[----:B------:R-:W-:Y:S04]  /*55c0*/  BSSY B0, `(.L_x_122) ;  /* 0x0000103000007945 */ /* 0x000fe80003800000 */
[----:B------:R-:W-:Y:S05]  /*55d0*/  @!P6 BRA `(.L_x_123) ;  /* 0x000000100004e947 */ /* 0x000fea0003800000 */
[----:B------:R-:W-:-:S04]  /*55e0*/  LOP3.LUT R16, R16, 0x2, RZ, 0xfc, !PT ;  /* 0x0000000210107812 */ /* 0x000fc800078efcff */
[----:B------:R-:W-:-:S13]  /*55f0*/  ISETP.NE.AND P0, PT, R16, 0x3, PT ;  /* 0x000000031000780c */ /* 0x000fda0003f05270 */
[----:B------:R-:W-:Y:S05]  /*5600*/  @!P0 BRA `(.L_x_124) ;  /* 0x0000000000048947 */ /* 0x000fea0003800000 */
[----:B------:R-:W-:Y:S01]  /*5610*/  BPT.TRAP 0x1 ;  /* 0x000000040000795c */ /* 0x000fe20000300000 */
.L_x_124:
[----:B------:R-:W0:Y:S01]  /*5620*/  S2R R3, SR_CgaCtaId ;  /* 0x0000000000037919 */ /* 0x000e220000008800 */
[----:B------:R-:W-:-:S04]  /*5630*/  MOV R2, 0x400 ;  /* 0x0000040000027802 */ /* 0x000fc80000000f00 */
[----:B0-----:R-:W-:Y:S02]  /*5640*/  LEA R3, R3, R2, 0x18 ;  /* 0x0000000203037211 */ /* 0x001fe400078ec0ff */
[----:B------:R-:W-:-:S03]  /*5650*/  SHF.L.U32 R2, R0, 0x1f, RZ ;  /* 0x0000001f00027819 */ /* 0x000fc600000006ff */
[----:B------:R-:W-:-:S04]  /*5660*/  VIADD R3, R3, 0xe0 ;  /* 0x000000e003037836 */ /* 0x000fc80000000000 */
[C---:B------:R-:W-:Y:S02]  /*5670*/  IMAD R7, R6.reuse, 0x8, R3 ;  /* 0x0000000806077824 */ /* 0x040fe400078e0203 */
[----:B------:R-:W-:Y:S02]  /*5680*/  VIADD R6, R6, 0x1 ;  /* 0x0000000106067836 */ /* 0x000fe40000000000 */
[----:B------:R-:W0:Y:S03]  /*5690*/  SYNCS.PHASECHK.TRANS64.TRYWAIT P0, [R7+URZ], R2 ;  /* 0x00000002070075a7 */ /* 0x000e26000800017f */
[----:B------:R-:W-:-:S04]  /*56a0*/  ISETP.NE.AND P1, PT, R6, 0x1c, PT ;  /* 0x0000001c0600780c */ /* 0x000fc80003f25270 */
[----:B------:R-:W-:Y:S02]  /*56b0*/  SEL R5, RZ, 0x1, P1 ;  /* 0x00000001ff057807 */ /* 0x000fe40000800000 */
[----:B------:R-:W-:Y:S02]  /*56c0*/  SEL R6, R6, RZ, P1 ;  /* 0x000000ff06067207 */ /* 0x000fe40000800000 */
[----:B------:R-:W-:-:S03]  /*56d0*/  LOP3.LUT R5, R0, R5, RZ, 0x3c, !PT ;  /* 0x0000000500057212 */ /* 0x000fc600078e3cff */
[----:B------:R-:W-:Y:S01]  /*56e0*/  IMAD R9, R6, 0x8, R3 ;  /* 0x0000000806097824 */ /* 0x000fe200078e0203 */
[----:B------:R-:W-:Y:S01]  /*56f0*/  SHF.L.U32 R4, R5, 0x1f, RZ ;  /* 0x0000001f05047819 */ /* 0x000fe200000006ff */
[----:B0-----:R-:W-:Y:S06]  /*5700*/  @!P0 BRA `(.L_x_125) ;  /* 0x0000001000688947 */ /* 0x001fec0003800000 */
.L_x_162:
[----:B------:R-:W1:Y:S01]  /*5710*/  SYNCS.PHASECHK.TRANS64.TRYWAIT P0, [R9+URZ], R4 ;  /* 0x00000004090075a7 */ /* 0x000e62000800017f */
[----:B------:R-:W-:-:S05]  /*5720*/  VIADD R0, R6, 0x1 ;  /* 0x0000000106007836 */ /* 0x000fca0000000000 */
[----:B------:R-:W-:-:S04]  /*5730*/  ISETP.NE.AND P1, PT, R0, 0x1c, PT ;  /* 0x0000001c0000780c */ /* 0x000fc80003f25270 */
[----:B0-----:R-:W-:Y:S02]  /*5740*/  SEL R2, RZ, 0x1, P1 ;  /* 0x00000001ff027807 */ /* 0x001fe40000800000 */
[----:B------:R-:W-:Y:S02]  /*5750*/  SEL R0, R0, RZ, P1 ;  /* 0x000000ff00007207 */ /* 0x000fe40000800000 */
[----:B------:R-:W-:-:S03]  /*5760*/  LOP3.LUT R7, R5, R2, RZ, 0x3c, !PT ;  /* 0x0000000205077212 */ /* 0x000fc600078e3cff */
[----:B------:R-:W-:Y:S01]  /*5770*/  IMAD R6, R0, 0x8, R3 ;  /* 0x0000000800067824 */ /* 0x000fe200078e0203 */
[----:B------:R-:W-:Y:S01]  /*5780*/  SHF.L.U32 R5, R7, 0x1f, RZ ;  /* 0x0000001f07057819 */ /* 0x000fe200000006ff */
[----:B-1----:R-:W-:Y:S06]  /*5790*/  @!P0 BRA `(.L_x_126) ;  /* 0x0000001000588947 */ /* 0x002fec0003800000 */
.L_x_163:
[----:B------:R-:W1:Y:S01]  /*57a0*/  SYNCS.PHASECHK.TRANS64.TRYWAIT P0, [R6+URZ], R5 ;  /* 0x00000005060075a7 */ /* 0x000e62000800017f */
[----:B------:R-:W-:-:S05]  /*57b0*/  VIADD R0, R0, 0x1 ;  /* 0x0000000100007836 */ /* 0x000fca0000000000 */
[----:B------:R-:W-:-:S04]  /*57c0*/  ISETP.NE.AND P1, PT, R0, 0x1c, PT ;  /* 0x0000001c0000780c */ /* 0x000fc80003f25270 */
[----:B------:R-:W-:Y:S02]  /*57d0*/  SEL R2, RZ, 0x1, P1 ;  /* 0x00000001ff027807 */ /* 0x000fe40000800000 */
[----:B------:R-:W-:Y:S02]  /*57e0*/  SEL R0, R0, RZ, P1 ;  /* 0x000000ff00007207 */ /* 0x000fe40000800000 */
[----:B------:R-:W-:-:S03]  /*57f0*/  LOP3.LUT R7, R7, R2, RZ, 0x3c, !PT ;  /* 0x0000000207077212 */ /* 0x000fc600078e3cff */
[----:B0-----:R-:W-:Y:S01]  /*5800*/  IMAD R9, R0, 0x8, R3 ;  /* 0x0000000800097824 */ /* 0x001fe200078e0203 */
[----:B------:R-:W-:Y:S01]  /*5810*/  SHF.L.U32 R4, R7, 0x1f, RZ ;  /* 0x0000001f07047819 */ /* 0x000fe200000006ff */
[----:B-1----:R-:W-:Y:S06]  /*5820*/  @!P0 BRA `(.L_x_127) ;  /* 0x0000001000488947 */ /* 0x002fec0003800000 */
.L_x_164:
        /* <DEDUP_REMOVED lines=9> */
.L_x_165:
        /* <DEDUP_REMOVED lines=9> */
.L_x_166:
        /* <DEDUP_REMOVED lines=9> */
.L_x_167:
        /* <DEDUP_REMOVED lines=9> */
.L_x_168:
        /* <DEDUP_REMOVED lines=9> */
.L_x_169:
        /* <DEDUP_REMOVED lines=9> */
.L_x_170:
        /* <DEDUP_REMOVED lines=9> */
.L_x_171:
        /* <DEDUP_REMOVED lines=9> */
.L_x_172:
        /* <DEDUP_REMOVED lines=9> */
.L_x_173:
        /* <DEDUP_REMOVED lines=9> */
.L_x_174:
        /* <DEDUP_REMOVED lines=9> */
.L_x_175:
        /* <DEDUP_REMOVED lines=9> */
.L_x_176:
        /* <DEDUP_REMOVED lines=9> */
.L_x_177:
        /* <DEDUP_REMOVED lines=9> */
.L_x_178:
        /* <DEDUP_REMOVED lines=9> */
.L_x_179:
        /* <DEDUP_REMOVED lines=9> */
.L_x_180:
        /* <DEDUP_REMOVED lines=9> */
.L_x_181:
        /* <DEDUP_REMOVED lines=9> */
.L_x_182:
        /* <DEDUP_REMOVED lines=9> */
.L_x_183:
        /* <DEDUP_REMOVED lines=9> */
.L_x_184:
        /* <DEDUP_REMOVED lines=9> */
.L_x_185:
        /* <DEDUP_REMOVED lines=9> */
.L_x_186:
        /* <DEDUP_REMOVED lines=9> */
.L_x_187:
[----:B------:R-:W1:Y:S01]  /*6520*/  SYNCS.PHASECHK.TRANS64.TRYWAIT P0, [R6+URZ], R5 ;  /* 0x00000005060075a7 */ /* 0x000e62000800017f */
[----:B------:R-:W-:-:S05]  /*6530*/  VIADD R0, R0, 0x1 ;  /* 0x0000000100007836 */ /* 0x000fca0000000000 */
[----:B------:R-:W-:-:S04]  /*6540*/  ISETP.NE.AND P1, PT, R0, 0x1c, PT ;  /* 0x0000001c0000780c */ /* 0x000fc80003f25270 */
[----:B------:R-:W-:Y:S02]  /*6550*/  SEL R2, RZ, 0x1, P1 ;  /* 0x00000001ff027807 */ /* 0x000fe40000800000 */
[----:B------:R-:W-:Y:S02]  /*6560*/  SEL R0, R0, RZ, P1 ;  /* 0x000000ff00007207 */ /* 0x000fe40000800000 */
[----:B------:R-:W-:Y:S01]  /*6570*/  LOP3.LUT R2, R7, R2, RZ, 0x3c, !PT ;  /* 0x0000000207027212 */ /* 0x000fe200078e3cff */
[----:B-1----:R-:W-:Y:S06]  /*6580*/  @!P0 BRA `(.L_x_151) ;  /* 0x0000000800d08947 */ /* 0x002fec0003800000 */
.L_x_188:
[----:B------:R-:W-:Y:S01]  /*6590*/  IMAD R3, R0, 0x8, R3 ;  /* 0x0000000800037824 */ /* 0x000fe200078e0203 */
[----:B------:R-:W-:-:S07]  /*65a0*/  SHF.L.U32 R0, R2, 0x1f, RZ ;  /* 0x0000001f02007819 */ /* 0x000fce00000006ff */
.L_x_152:
[----:B--2---:R2:W3:Y:S02]  /*65b0*/  SYNCS.PHASECHK.TRANS64.TRYWAIT P0, [R3+URZ], R0 ;  /* 0x00000000030075a7 */ /* 0x0044e4000800017f */
[----:B---3--:R-:W-:Y:S05]  /*65c0*/  @!P0 NANOSLEEP.SYNCS 0x989680 ;  /* 0x009896800000895d */ /* 0x008fea0003900000 */
[----:B------:R-:W3:Y:S02]  /*65d0*/  @!P0 SYNCS.PHASECHK.TRANS64 P0, [R3+URZ], R0 ;  /* 0x00000000030085a7 */ /* 0x000ee4000800007f */
[----:B---3--:R-:W-:Y:S05]  /*65e0*/  @!P0 BRA `(.L_x_152) ;  /* 0xfffffffc00f08947 */ /* 0x008fea000383ffff */
.L_x_123:
[----:B------:R-:W-:Y:S05]  /*65f0*/  BSYNC B0 ;  /* 0x0000000000007941 */ /* 0x000fea0003800000 */
.L_x_122:
[----:B------:R-:W-:Y:S05]  /*6600*/  EXIT ;  /* 0x000000000000794d */ /* 0x000fea0003800000 */
.L_x_20:
[----:B-1----:R1:W2:Y:S02]  /*6610*/  SYNCS.PHASECHK.TRANS64.TRYWAIT P0, [R65+URZ], R0 ;  /* 0x00000000410075a7 */ /* 0x0022a4000800017f */
[----:B--2---:R-:W-:Y:S05]  /*6620*/  @!P0 NANOSLEEP.SYNCS 0x989680 ;  /* 0x009896800000895d */ /* 0x004fea0003900000 */
[----:B------:R-:W2:Y:S02]  /*6630*/  @!P0 SYNCS.PHASECHK.TRANS64 P0, [R65+URZ], R0 ;  /* 0x00000000410085a7 */ /* 0x000ea4000800007f */
[----:B--2---:R-:W-:Y:S05]  /*6640*/  @!P0 BRA `(.L_x_20) ;  /* 0xfffffffc00f08947 */ /* 0x004fea000383ffff */
[----:B------:R-:W-:Y:S05]  /*6650*/  BRA `(.L_x_153) ;  /* 0xffffffb400087947 */ /* 0x000fea000383ffff */
.L_x_25:
[----:B--2---:R2:W3:Y:S02]  /*6660*/  SYNCS.PHASECHK.TRANS64.TRYWAIT P1, [R3+URZ], R0 ;  /* 0x00000000030075a7 */ /* 0x0044e4000802017f */
[----:B---3--:R-:W-:Y:S05]  /*6670*/  @!P1 NANOSLEEP.SYNCS 0x989680 ;  /* 0x009896800000995d */ /* 0x008fea0003900000 */
[----:B------:R-:W3:Y:S02]  /*6680*/  @!P1 SYNCS.PHASECHK.TRANS64 P1, [R3+URZ], R0 ;  /* 0x00000000030095a7 */ /* 0x000ee4000802007f */
[----:B---3--:R-:W-:Y:S05]  /*6690*/  @!P1 BRA `(.L_x_25) ;  /* 0xfffffffc00f09947 */ /* 0x008fea000383ffff */
[----:B------:R-:W-:Y:S05]  /*66a0*/  BRA `(.L_x_24) ;  /* 0xffffffb400707947 */ /* 0x000fea000383ffff */
.L_x_30:
[----:B--2---:R-:W-:-:S04]  /*66b0*/  IMAD.U32 R5, RZ, RZ, UR4 ;  /* 0x00000004ff057e24 */ /* 0x004fc8000f8e00ff */
[----:B------:R2:W3:Y:S03]  /*66c0*/  SYNCS.PHASECHK.TRANS64.TRYWAIT P1, [R5+URZ], R4 ;  /* 0x00000004050075a7 */ /* 0x0004e6000802017f */
[----:B---3--:R-:W-:Y:S05]  /*66d0*/  @!P1 NANOSLEEP.SYNCS 0x989680 ;  /* 0x009896800000995d */ /* 0x008fea0003900000 */
[----:B------:R-:W3:Y:S02]  /*66e0*/  @!P1 SYNCS.PHASECHK.TRANS64 P1, [R5+URZ], R4 ;  /* 0x00000004050095a7 */ /* 0x000ee4000802007f */
[----:B---3--:R-:W-:Y:S05]  /*66f0*/  @!P1 BRA `(.L_x_30) ;  /* 0xfffffffc00ec9947 */ /* 0x008fea000383ffff */
[----:B------:R-:W-:Y:S05]  /*6700*/  BRA `(.L_x_29) ;  /* 0xffffffb400e87947 */ /* 0x000fea000383ffff */
.L_x_36:
[----:B-1----:R1:W2:Y:S02]  /*6710*/  SYNCS.PHASECHK.TRANS64.TRYWAIT P0, [R65+URZ+0x10], R0 ;  /* 0x00001000410075a7 */ /* 0x0022a4000800017f */
[----:B--2---:R-:W-:Y:S05]  /*6720*/  @!P0 NANOSLEEP.SYNCS 0x989680 ;  /* 0x009896800000895d */ /* 0x004fea0003900000 */
[----:B------:R-:W2:Y:S02]  /*6730*/  @!P0 SYNCS.PHASECHK.TRANS64 P0, [R65+URZ+0x10], R0 ;  /* 0x00001000410085a7 */ /* 0x000ea4000800007f */
[----:B--2---:R-:W-:Y:S05]  /*6740*/  @!P0 BRA `(.L_x_36) ;  /* 0xfffffffc00f08947 */ /* 0x004fea000383ffff */
[----:B------:R-:W-:Y:S05]  /*6750*/  BRA `(.L_x_154) ;  /* 0xffffffb800f47947 */ /* 0x000fea000383ffff */
.L_x_109:
[----:B------:R-:W-:Y:S01]  /*6760*/  BSSY B1, `(.L_x_155) ;  /* 0x0000006000017945 */ /* 0x000fe20003800000 */
[----:B------:R-:W-:-:S07]  /*6770*/  IMAD.MOV.U32 R15, RZ, RZ, -0x1 ;  /* 0xffffffffff0f7424 */ /* 0x000fce00078e00ff */
[----:B-----5:R-:W-:Y:S05]  /*6780*/  WARPSYNC.COLLECTIVE R15, `(.L_x_156) ;  /* 0x000000000f0c7348 */ /* 0x020fea0003c00000 */
[----:B------:R-:W-:Y:S02]  /*6790*/  ELECT P6, UR62, PT ;  /* 0x00000000003e782f */ /* 0x000fe400038c0000 */
[----:B------:R-:W-:Y:S01]  /*67a0*/  MOV R14, UR62 ;  /* 0x0000003e000e7c02 */ /* 0x000fe20008000f00 */
[----:B-----5:R-:W-:Y:S10]  /*67b0*/  ENDCOLLECTIVE ;  /* 0x000000000000791b */ /* 0x020ff40003800000 */
.L_x_156:
[----:B------:R-:W-:Y:S05]  /*67c0*/  BSYNC B1 ;  /* 0x0000000000017941 */ /* 0x000fea0003800000 */
.L_x_155:
[----:B------:R-:W-:Y:S05]  /*67d0*/  BRA `(.L_x_157) ;  /* 0xffffffe000987947 */ /* 0x000fea000383ffff */
.L_x_112:
[----:B0-----:R0:W1:Y:S02]  /*67e0*/  SYNCS.PHASECHK.TRANS64.TRYWAIT P1, [R10+URZ+0xe0], R5 ;  /* 0x0000e0050a0075a7 */ /* 0x001064000802017f */
[----:B-1----:R-:W-:Y:S05]  /*67f0*/  @!P1 NANOSLEEP.SYNCS 0x989680 ;  /* 0x009896800000995d */ /* 0x002fea0003900000 */
[----:B------:R-:W1:Y:S02]  /*6800*/  @!P1 SYNCS.PHASECHK.TRANS64 P1, [R10+URZ+0xe0], R5 ;  /* 0x0000e0050a0095a7 */ /* 0x000e64000802007f */
[----:B-1----:R-:W-:Y:S05]  /*6810*/  @!P1 BRA `(.L_x_112) ;  /* 0xfffffffc00f09947 */ /* 0x002fea000383ffff */
[----:B------:R-:W-:Y:S05]  /*6820*/  BRA `(.L_x_158) ;  /* 0xffffffe000d07947 */ /* 0x000fea000383ffff */
.L_x_121:
[----:B------:R-:W-:Y:S01]  /*6830*/  BSSY B0, `(.L_x_159) ;  /* 0x0000006000007945 */ /* 0x000fe20003800000 */
[----:B------:R-:W-:-:S07]  /*6840*/  IMAD.MOV.U32 R15, RZ, RZ, -0x1 ;  /* 0xffffffffff0f7424 */ /* 0x000fce00078e00ff */
[----:B-----5:R-:W-:Y:S05]  /*6850*/  WARPSYNC.COLLECTIVE R15, `(.L_x_160) ;  /* 0x000000000f0c7348 */ /* 0x020fea0003c00000 */
[----:B------:R-:W-:Y:S02]  /*6860*/  ELECT P6, UR62, PT ;  /* 0x00000000003e782f */ /* 0x000fe400038c0000 */
[----:B------:R-:W-:Y:S01]  /*6870*/  MOV R14, UR62 ;  /* 0x0000003e000e7c02 */ /* 0x000fe20008000f00 */
[----:B-----5:R-:W-:Y:S10]  /*6880*/  ENDCOLLECTIVE ;  /* 0x000000000000791b */ /* 0x020ff40003800000 */
.L_x_160:
[----:B------:R-:W-:Y:S05]  /*6890*/  BSYNC B0 ;  /* 0x0000000000007941 */ /* 0x000fea0003800000 */
.L_x_159:
[----:B------:R-:W-:Y:S05]  /*68a0*/  BRA `(.L_x_161) ;  /* 0xffffffec00447947 */ /* 0x000fea000383ffff */
.L_x_125:
[----:B0-----:R0:W1:Y:S02]  /*68b0*/  SYNCS.PHASECHK.TRANS64.TRYWAIT P0, [R7+URZ], R2 ;  /* 0x00000002070075a7 */ /* 0x001064000800017f */
[----:B-1----:R-:W-:Y:S05]  /*68c0*/  @!P0 NANOSLEEP.SYNCS 0x989680 ;  /* 0x009896800000895d */ /* 0x002fea0003900000 */
[----:B------:R-:W1:Y:S02]  /*68d0*/  @!P0 SYNCS.PHASECHK.TRANS64 P0, [R7+URZ], R2 ;  /* 0x00000002070085a7 */ /* 0x000e64000800007f */
[----:B-1----:R-:W-:Y:S05]  /*68e0*/  @!P0 BRA `(.L_x_125) ;  /* 0xfffffffc00f08947 */ /* 0x002fea000383ffff */
[----:B------:R-:W-:Y:S05]  /*68f0*/  BRA `(.L_x_162) ;  /* 0xffffffec00847947 */ /* 0x000fea000383ffff */
.L_x_126:
[----:B0-----:R0:W1:Y:S02]  /*6900*/  SYNCS.PHASECHK.TRANS64.TRYWAIT P0, [R9+URZ], R4 ;  /* 0x00000004090075a7 */ /* 0x001064000800017f */
[----:B-1----:R-:W-:Y:S05]  /*6910*/  @!P0 NANOSLEEP.SYNCS 0x989680 ;  /* 0x009896800000895d */ /* 0x002fea0003900000 */
[----:B------:R-:W1:Y:S02]  /*6920*/  @!P0 SYNCS.PHASECHK.TRANS64 P0, [R9+URZ], R4 ;  /* 0x00000004090085a7 */ /* 0x000e64000800007f */
[----:B-1----:R-:W-:Y:S05]  /*6930*/  @!P0 BRA `(.L_x_126) ;  /* 0xfffffffc00f08947 */ /* 0x002fea000383ffff */
[----:B------:R-:W-:Y:S05]  /*6940*/  BRA `(.L_x_163) ;  /* 0xffffffec00947947 */ /* 0x000fea000383ffff */
.L_x_127:
[----:B0-----:R0:W1:Y:S02]  /*6950*/  SYNCS.PHASECHK.TRANS64.TRYWAIT P0, [R6+URZ], R5 ;  /* 0x00000005060075a7 */ /* 0x001064000800017f */
[----:B-1----:R-:W-:Y:S05]  /*6960*/  @!P0 NANOSLEEP.SYNCS 0x989680 ;  /* 0x009896800000895d */ /* 0x002fea0003900000 */
[----:B------:R-:W1:Y:S02]  /*6970*/  @!P0 SYNCS.PHASECHK.TRANS64 P0, [R6+URZ], R5 ;  /* 0x00000005060085a7 */ /* 0x000e64000800007f */
[----:B-1----:R-:W-:Y:S05]  /*6980*/  @!P0 BRA `(.L_x_127) ;  /* 0xfffffffc00f08947 */ /* 0x002fea000383ffff */
[----:B------:R-:W-:Y:S05]  /*6990*/  BRA `(.L_x_164) ;  /* 0xffffffec00a47947 */ /* 0x000fea000383ffff */
.L_x_128:
[----:B0-----:R0:W1:Y:S02]  /*69a0*/  SYNCS.PHASECHK.TRANS64.TRYWAIT P0, [R9+URZ], R4 ;  /* 0x00000004090075a7 */ /* 0x001064000800017f */
[----:B-1----:R-:W-:Y:S05]  /*69b0*/  @!P0 NANOSLEEP.SYNCS 0x989680 ;  /* 0x009896800000895d */ /* 0x002fea0003900000 */
[----:B------:R-:W1:Y:S02]  /*69c0*/  @!P0 SYNCS.PHASECHK.TRANS64 P0, [R9+URZ], R4 ;  /* 0x00000004090085a7 */ /* 0x000e64000800007f */
[----:B-1----:R-:W-:Y:S05]  /*69d0*/  @!P0 BRA `(.L_x_128) ;  /* 0xfffffffc00f08947 */ /* 0x002fea000383ffff */
[----:B------:R-:W-:Y:S05]  /*69e0*/  BRA `(.L_x_165) ;  /* 0xffffffec00b47947 */ /* 0x000fea000383ffff */
.L_x_129:
[----:B0-----:R0:W1:Y:S02]  /*69f0*/  SYNCS.PHASECHK.TRANS64.TRYWAIT P0, [R6+URZ], R5 ;  /* 0x00000005060075a7 */ /* 0x001064000800017f */
[----:B-1----:R-:W-:Y:S05]  /*6a00*/  @!P0 NANOSLEEP.SYNCS 0x989680 ;  /* 0x009896800000895d */ /* 0x002fea0003900000 */
[----:B------:R-:W1:Y:S02]  /*6a10*/  @!P0 SYNCS.PHASECHK.TRANS64 P0, [R6+URZ], R5 ;  /* 0x00000005060085a7 */ /* 0x000e64000800007f */
[----:B-1----:R-:W-:Y:S05]  /*6a20*/  @!P0 BRA `(.L_x_129) ;  /* 0xfffffffc00f08947 */ /* 0x002fea000383ffff */
[----:B------:R-:W-:Y:S05]  /*6a30*/  BRA `(.L_x_166) ;  /* 0xffffffec00c47947 */ /* 0x000fea000383ffff */
.L_x_130:
[----:B0-----:R0:W1:Y:S02]  /*6a40*/  SYNCS.PHASECHK.TRANS64.TRYWAIT P0, [R9+URZ], R4 ;  /* 0x00000004090075a7 */ /* 0x001064000800017f */
[----:B-1----:R-:W-:Y:S05]  /*6a50*/  @!P0 NANOSLEEP.SYNCS 0x989680 ;  /* 0x009896800000895d */ /* 0x002fea0003900000 */
[----:B------:R-:W1:Y:S02]  /*6a60*/  @!P0 SYNCS.PHASECHK.TRANS64 P0, [R9+URZ], R4 ;  /* 0x00000004090085a7 */ /* 0x000e64000800007f */
[----:B-1----:R-:W-:Y:S05]  /*6a70*/  @!P0 BRA `(.L_x_130) ;  /* 0xfffffffc00f08947 */ /* 0x002fea000383ffff */
[----:B------:R-:W-:Y:S05]  /*6a80*/  BRA `(.L_x_167) ;  /* 0xffffffec00d47947 */ /* 0x000fea000383ffff */
.L_x_131:
[----:B0-----:R0:W1:Y:S02]  /*6a90*/  SYNCS.PHASECHK.TRANS64.TRYWAIT P0, [R6+URZ], R5 ;  /* 0x00000005060075a7 */ /* 0x001064000800017f */
[----:B-1----:R-:W-:Y:S05]  /*6aa0*/  @!P0 NANOSLEEP.SYNCS 0x989680 ;  /* 0x009896800000895d */ /* 0x002fea0003900000 */
[----:B------:R-:W1:Y:S02]  /*6ab0*/  @!P0 SYNCS.PHASECHK.TRANS64 P0, [R6+URZ], R5 ;  /* 0x00000005060085a7 */ /* 0x000e64000800007f */
[----:B-1----:R-:W-:Y:S05]  /*6ac0*/  @!P0 BRA `(.L_x_131) ;  /* 0xfffffffc00f08947 */ /* 0x002fea000383ffff */
[----:B------:R-:W-:Y:S05]  /*6ad0*/  BRA `(.L_x_168) ;  /* 0xffffffec00e47947 */ /* 0x000fea000383ffff */
.L_x_132:
[----:B0-----:R0:W1:Y:S02]  /*6ae0*/  SYNCS.PHASECHK.TRANS64.TRYWAIT P0, [R9+URZ], R4 ;  /* 0x00000004090075a7 */ /* 0x001064000800017f */
[----:B-1----:R-:W-:Y:S05]  /*6af0*/  @!P0 NANOSLEEP.SYNCS 0x989680 ;  /* 0x009896800000895d */ /* 0x002fea0003900000 */
[----:B------:R-:W1:Y:S02]  /*6b00*/  @!P0 SYNCS.PHASECHK.TRANS64 P0, [R9+URZ], R4 ;  /* 0x00000004090085a7 */ /* 0x000e64000800007f */
[----:B-1----:R-:W-:Y:S05]  /*6b10*/  @!P0 BRA `(.L_x_132) ;  /* 0xfffffffc00f08947 */ /* 0x002fea000383ffff */
[----:B------:R-:W-:Y:S05]  /*6b20*/  BRA `(.L_x_169) ;  /* 0xffffffec00f47947 */ /* 0x000fea000383ffff */
.L_x_133:
[----:B0-----:R0:W1:Y:S02]  /*6b30*/  SYNCS.PHASECHK.TRANS64.TRYWAIT P0, [R6+URZ], R5 ;  /* 0x00000005060075a7 */ /* 0x001064000800017f */
[----:B-1----:R-:W-:Y:S05]  /*6b40*/  @!P0 NANOSLEEP.SYNCS 0x989680 ;  /* 0x009896800000895d */ /* 0x002fea0003900000 */
[----:B------:R-:W1:Y:S02]  /*6b50*/  @!P0 SYNCS.PHASECHK.TRANS64 P0, [R6+URZ], R5 ;  /* 0x00000005060085a7 */ /* 0x000e64000800007f */
[----:B-1----:R-:W-:Y:S05]  /*6b60*/  @!P0 BRA `(.L_x_133) ;  /* 0xfffffffc00f08947 */ /* 0x002fea000383ffff */
[----:B------:R-:W-:Y:S05]  /*6b70*/  BRA `(.L_x_170) ;  /* 0xfffffff000047947 */ /* 0x000fea000383ffff */
.L_x_134:
[----:B0-----:R0:W1:Y:S02]  /*6b80*/  SYNCS.PHASECHK.TRANS64.TRYWAIT P0, [R9+URZ], R4 ;  /* 0x00000004090075a7 */ /* 0x001064000800017f */
[----:B-1----:R-:W-:Y:S05]  /*6b90*/  @!P0 NANOSLEEP.SYNCS 0x989680 ;  /* 0x009896800000895d */ /* 0x002fea0003900000 */
[----:B------:R-:W1:Y:S02]  /*6ba0*/  @!P0 SYNCS.PHASECHK.TRANS64 P0, [R9+URZ], R4 ;  /* 0x00000004090085a7 */ /* 0x000e64000800007f */
[----:B-1----:R-:W-:Y:S05]  /*6bb0*/  @!P0 BRA `(.L_x_134) ;  /* 0xfffffffc00f08947 */ /* 0x002fea000383ffff */
[----:B------:R-:W-:Y:S05]  /*6bc0*/  BRA `(.L_x_171) ;  /* 0xfffffff000147947 */ /* 0x000fea000383ffff */
.L_x_135:
[----:B0-----:R0:W1:Y:S02]  /*6bd0*/  SYNCS.PHASECHK.TRANS64.TRYWAIT P0, [R6+URZ], R5 ;  /* 0x00000005060075a7 */ /* 0x001064000800017f */
[----:B-1----:R-:W-:Y:S05]  /*6be0*/  @!P0 NANOSLEEP.SYNCS 0x989680 ;  /* 0x009896800000895d */ /* 0x002fea0003900000 */
[----:B------:R-:W1:Y:S02]  /*6bf0*/  @!P0 SYNCS.PHASECHK.TRANS64 P0, [R6+URZ], R5 ;  /* 0x00000005060085a7 */ /* 0x000e64000800007f */
[----:B-1----:R-:W-:Y:S05]  /*6c00*/  @!P0 BRA `(.L_x_135) ;  /* 0xfffffffc00f08947 */ /* 0x002fea000383ffff */
[----:B------:R-:W-:Y:S05]  /*6c10*/  BRA `(.L_x_172) ;  /* 0xfffffff000247947 */ /* 0x000fea000383ffff */
.L_x_136:
[----:B0-----:R0:W1:Y:S02]  /*6c20*/  SYNCS.PHASECHK.TRANS64.TRYWAIT P0, [R9+URZ], R4 ;  /* 0x00000004090075a7 */ /* 0x001064000800017f */
[----:B-1----:R-:W-:Y:S05]  /*6c30*/  @!P0 NANOSLEEP.SYNCS 0x989680 ;  /* 0x009896800000895d */ /* 0x002fea0003900000 */
[----:B------:R-:W1:Y:S02]  /*6c40*/  @!P0 SYNCS.PHASECHK.TRANS64 P0, [R9+URZ], R4 ;  /* 0x00000004090085a7 */ /* 0x000e64000800007f */
[----:B-1----:R-:W-:Y:S05]  /*6c50*/  @!P0 BRA `(.L_x_136) ;  /* 0xfffffffc00f08947 */ /* 0x002fea000383ffff */
[----:B------:R-:W-:Y:S05]  /*6c60*/  BRA `(.L_x_173) ;  /* 0xfffffff000347947 */ /* 0x000fea000383ffff */
.L_x_137:
[----:B0-----:R0:W1:Y:S02]  /*6c70*/  SYNCS.PHASECHK.TRANS64.TRYWAIT P0, [R6+URZ], R5 ;  /* 0x00000005060075a7 */ /* 0x001064000800017f */
[----:B-1----:R-:W-:Y:S05]  /*6c80*/  @!P0 NANOSLEEP.SYNCS 0x989680 ;  /* 0x009896800000895d */ /* 0x002fea0003900000 */
[----:B------:R-:W1:Y:S02]  /*6c90*/  @!P0 SYNCS.PHASECHK.TRANS64 P0, [R6+URZ], R5 ;  /* 0x00000005060085a7 */ /* 0x000e64000800007f */
[----:B-1----:R-:W-:Y:S05]  /*6ca0*/  @!P0 BRA `(.L_x_137) ;  /* 0xfffffffc00f08947 */ /* 0x002fea000383ffff */
[----:B------:R-:W-:Y:S05]  /*6cb0*/  BRA `(.L_x_174) ;  /* 0xfffffff000447947 */ /* 0x000fea000383ffff */
.L_x_138:
[----:B0-----:R0:W1:Y:S02]  /*6cc0*/  SYNCS.PHASECHK.TRANS64.TRYWAIT P0, [R9+URZ], R4 ;  /* 0x00000004090075a7 */ /* 0x001064000800017f */
[----:B-1----:R-:W-:Y:S05]  /*6cd0*/  @!P0 NANOSLEEP.SYNCS 0x989680 ;  /* 0x009896800000895d */ /* 0x002fea0003900000 */
[----:B------:R-:W1:Y:S02]  /*6ce0*/  @!P0 SYNCS.PHASECHK.TRANS64 P0, [R9+URZ], R4 ;  /* 0x00000004090085a7 */ /* 0x000e64000800007f */
[----:B-1----:R-:W-:Y:S05]  /*6cf0*/  @!P0 BRA `(.L_x_138) ;  /* 0xfffffffc00f08947 */ /* 0x002fea000383ffff */
[----:B------:R-:W-:Y:S05]  /*6d00*/  BRA `(.L_x_175) ;  /* 0xfffffff000547947 */ /* 0x000fea000383ffff */
.L_x_139:
[----:B0-----:R0:W1:Y:S02]  /*6d10*/  SYNCS.PHASECHK.TRANS64.TRYWAIT P0, [R6+URZ], R5 ;  /* 0x00000005060075a7 */ /* 0x001064000800017f */
[----:B-1----:R-:W-:Y:S05]  /*6d20*/  @!P0 NANOSLEEP.SYNCS 0x989680 ;  /* 0x009896800000895d */ /* 0x002fea0003900000 */
[----:B------:R-:W1:Y:S02]  /*6d30*/  @!P0 SYNCS.PHASECHK.TRANS64 P0, [R6+URZ], R5 ;  /* 0x00000005060085a7 */ /* 0x000e64000800007f */
[----:B-1----:R-:W-:Y:S05]  /*6d40*/  @!P0 BRA `(.L_x_139) ;  /* 0xfffffffc00f08947 */ /* 0x002fea000383ffff */
[----:B------:R-:W-:Y:S05]  /*6d50*/  BRA `(.L_x_176) ;  /* 0xfffffff000647947 */ /* 0x000fea000383ffff */
.L_x_140:
[----:B0-----:R0:W1:Y:S02]  /*6d60*/  SYNCS.PHASECHK.TRANS64.TRYWAIT P0, [R9+URZ], R4 ;  /* 0x00000004090075a7 */ /* 0x001064000800017f */
[----:B-1----:R-:W-:Y:S05]  /*6d70*/  @!P0 NANOSLEEP.SYNCS 0x989680 ;  /* 0x009896800000895d */ /* 0x002fea0003900000 */
[----:B------:R-:W1:Y:S02]  /*6d80*/  @!P0 SYNCS.PHASECHK.TRANS64 P0, [R9+URZ], R4 ;  /* 0x00000004090085a7 */ /* 0x000e64000800007f */
[----:B-1----:R-:W-:Y:S05]  /*6d90*/  @!P0 BRA `(.L_x_140) ;  /* 0xfffffffc00f08947 */ /* 0x002fea000383ffff */
[----:B------:R-:W-:Y:S05]  /*6da0*/  BRA `(.L_x_177) ;  /* 0xfffffff000747947 */ /* 0x000fea000383ffff */
.L_x_141:
[----:B0-----:R0:W1:Y:S02]  /*6db0*/  SYNCS.PHASECHK.TRANS64.TRYWAIT P0, [R6+URZ], R5 ;  /* 0x00000005060075a7 */ /* 0x001064000800017f */
[----:B-1----:R-:W-:Y:S05]  /*6dc0*/  @!P0 NANOSLEEP.SYNCS 0x989680 ;  /* 0x009896800000895d */ /* 0x002fea0003900000 */
[----:B------:R-:W1:Y:S02]  /*6dd0*/  @!P0 SYNCS.PHASECHK.TRANS64 P0, [R6+URZ], R5 ;  /* 0x00000005060085a7 */ /* 0x000e64000800007f */
[----:B-1----:R-:W-:Y:S05]  /*6de0*/  @!P0 BRA `(.L_x_141) ;  /* 0xfffffffc00f08947 */ /* 0x002fea000383ffff */
[----:B------:R-:W-:Y:S05]  /*6df0*/  BRA `(.L_x_178) ;  /* 0xfffffff000847947 */ /* 0x000fea000383ffff */
.L_x_142:
[----:B0-----:R0:W1:Y:S02]  /*6e00*/  SYNCS.PHASECHK.TRANS64.TRYWAIT P0, [R9+URZ], R4 ;  /* 0x00000004090075a7 */ /* 0x001064000800017f */
[----:B-1----:R-:W-:Y:S05]  /*6e10*/  @!P0 NANOSLEEP.SYNCS 0x989680 ;  /* 0x009896800000895d */ /* 0x002fea0003900000 */
[----:B------:R-:W1:Y:S02]  /*6e20*/  @!P0 SYNCS.PHASECHK.TRANS64 P0, [R9+URZ], R4 ;  /* 0x00000004090085a7 */ /* 0x000e64000800007f */
[----:B-1----:R-:W-:Y:S05]  /*6e30*/  @!P0 BRA `(.L_x_142) ;  /* 0xfffffffc00f08947 */ /* 0x002fea000383ffff */
[----:B------:R-:W-:Y:S05]  /*6e40*/  BRA `(.L_x_179) ;  /* 0xfffffff000947947 */ /* 0x000fea000383ffff */
.L_x_143:
[----:B0-----:R0:W1:Y:S02]  /*6e50*/  SYNCS.PHASECHK.TRANS64.TRYWAIT P0, [R6+URZ], R5 ;  /* 0x00000005060075a7 */ /* 0x001064000800017f */
[----:B-1----:R-:W-:Y:S05]  /*6e60*/  @!P0 NANOSLEEP.SYNCS 0x989680 ;  /* 0x009896800000895d */ /* 0x002fea0003900000 */
[----:B------:R-:W1:Y:S02]  /*6e70*/  @!P0 SYNCS.PHASECHK.TRANS64 P0, [R6+URZ], R5 ;  /* 0x00000005060085a7 */ /* 0x000e64000800007f */
[----:B-1----:R-:W-:Y:S05]  /*6e80*/  @!P0 BRA `(.L_x_143) ;  /* 0xfffffffc00f08947 */ /* 0x002fea000383ffff */
[----:B------:R-:W-:Y:S05]  /*6e90*/  BRA `(.L_x_180) ;  /* 0xfffffff000a47947 */ /* 0x000fea000383ffff */
.L_x_144:
[----:B0-----:R0:W1:Y:S02]  /*6ea0*/  SYNCS.PHASECHK.TRANS64.TRYWAIT P0, [R9+URZ], R4 ;  /* 0x00000004090075a7 */ /* 0x001064000800017f */
[----:B-1----:R-:W-:Y:S05]  /*6eb0*/  @!P0 NANOSLEEP.SYNCS 0x989680 ;  /* 0x009896800000895d */ /* 0x002fea0003900000 */
[----:B------:R-:W1:Y:S02]  /*6ec0*/  @!P0 SYNCS.PHASECHK.TRANS64 P0, [R9+URZ], R4 ;  /* 0x00000004090085a7 */ /* 0x000e64000800007f */
[----:B-1----:R-:W-:Y:S05]  /*6ed0*/  @!P0 BRA `(.L_x_144) ;  /* 0xfffffffc00f08947 */ /* 0x002fea000383ffff */
[----:B------:R-:W-:Y:S05]  /*6ee0*/  BRA `(.L_x_181) ;  /* 0xfffffff000b47947 */ /* 0x000fea000383ffff */
.L_x_145:
[----:B0-----:R0:W1:Y:S02]  /*6ef0*/  SYNCS.PHASECHK.TRANS64.TRYWAIT P0, [R6+URZ], R5 ;  /* 0x00000005060075a7 */ /* 0x001064000800017f */
[----:B-1----:R-:W-:Y:S05]  /*6f00*/  @!P0 NANOSLEEP.SYNCS 0x989680 ;  /* 0x009896800000895d */ /* 0x002fea0003900000 */
[----:B------:R-:W1:Y:S02]  /*6f10*/  @!P0 SYNCS.PHASECHK.TRANS64 P0, [R6+URZ], R5 ;  /* 0x00000005060085a7 */ /* 0x000e64000800007f */
[----:B-1----:R-:W-:Y:S05]  /*6f20*/  @!P0 BRA `(.L_x_145) ;  /* 0xfffffffc00f08947 */ /* 0x002fea000383ffff */
[----:B------:R-:W-:Y:S05]  /*6f30*/  BRA `(.L_x_182) ;  /* 0xfffffff000c47947 */ /* 0x000fea000383ffff */
.L_x_146:
[----:B0-----:R0:W1:Y:S02]  /*6f40*/  SYNCS.PHASECHK.TRANS64.TRYWAIT P0, [R9+URZ], R4 ;  /* 0x00000004090075a7 */ /* 0x001064000800017f */
[----:B-1----:R-:W-:Y:S05]  /*6f50*/  @!P0 NANOSLEEP.SYNCS 0x989680 ;  /* 0x009896800000895d */ /* 0x002fea0003900000 */
[----:B------:R-:W1:Y:S02]  /*6f60*/  @!P0 SYNCS.PHASECHK.TRANS64 P0, [R9+URZ], R4 ;  /* 0x00000004090085a7 */ /* 0x000e64000800007f */
[----:B-1----:R-:W-:Y:S05]  /*6f70*/  @!P0 BRA `(.L_x_146) ;  /* 0xfffffffc00f08947 */ /* 0x002fea000383ffff */
[----:B------:R-:W-:Y:S05]  /*6f80*/  BRA `(.L_x_183) ;  /* 0xfffffff000d47947 */ /* 0x000fea000383ffff */
.L_x_147:
[----:B0-----:R0:W1:Y:S02]  /*6f90*/  SYNCS.PHASECHK.TRANS64.TRYWAIT P0, [R6+URZ], R5 ;  /* 0x00000005060075a7 */ /* 0x001064000800017f */
[----:B-1----:R-:W-:Y:S05]  /*6fa0*/  @!P0 NANOSLEEP.SYNCS 0x989680 ;  /* 0x009896800000895d */ /* 0x002fea0003900000 */
[----:B------:R-:W1:Y:S02]  /*6fb0*/  @!P0 SYNCS.PHASECHK.TRANS64 P0, [R6+URZ], R5 ;  /* 0x00000005060085a7 */ /* 0x000e64000800007f */
[----:B-1----:R-:W-:Y:S05]  /*6fc0*/  @!P0 BRA `(.L_x_147) ;  /* 0xfffffffc00f08947 */ /* 0x002fea000383ffff */
[----:B------:R-:W-:Y:S05]  /*6fd0*/  BRA `(.L_x_184) ;  /* 0xfffffff000e47947 */ /* 0x000fea000383ffff */
.L_x_148:
[----:B0-----:R0:W1:Y:S02]  /*6fe0*/  SYNCS.PHASECHK.TRANS64.TRYWAIT P0, [R9+URZ], R4 ;  /* 0x00000004090075a7 */ /* 0x001064000800017f */
[----:B-1----:R-:W-:Y:S05]  /*6ff0*/  @!P0 NANOSLEEP.SYNCS 0x989680 ;  /* 0x009896800000895d */ /* 0x002fea0003900000 */
[----:B------:R-:W1:Y:S02]  /*7000*/  @!P0 SYNCS.PHASECHK.TRANS64 P0, [R9+URZ], R4 ;  /* 0x00000004090085a7 */ /* 0x000e64000800007f */
[----:B-1----:R-:W-:Y:S05]  /*7010*/  @!P0 BRA `(.L_x_148) ;  /* 0xfffffffc00f08947 */ /* 0x002fea000383ffff */
[----:B------:R-:W-:Y:S05]  /*7020*/  BRA `(.L_x_185) ;  /* 0xfffffff000f47947 */ /* 0x000fea000383ffff */
.L_x_149:
[----:B0-----:R0:W1:Y:S02]  /*7030*/  SYNCS.PHASECHK.TRANS64.TRYWAIT P0, [R6+URZ], R5 ;  /* 0x00000005060075a7 */ /* 0x001064000800017f */
[----:B-1----:R-:W-:Y:S05]  /*7040*/  @!P0 NANOSLEEP.SYNCS 0x989680 ;  /* 0x009896800000895d */ /* 0x002fea0003900000 */
[----:B------:R-:W1:Y:S02]  /*7050*/  @!P0 SYNCS.PHASECHK.TRANS64 P0, [R6+URZ], R5 ;  /* 0x00000005060085a7 */ /* 0x000e64000800007f */
[----:B-1----:R-:W-:Y:S05]  /*7060*/  @!P0 BRA `(.L_x_149) ;  /* 0xfffffffc00f08947 */ /* 0x002fea000383ffff */
[----:B------:R-:W-:Y:S05]  /*7070*/  BRA `(.L_x_186) ;  /* 0xfffffff400047947 */ /* 0x000fea000383ffff */
.L_x_150:
[----:B0-----:R0:W1:Y:S02]  /*7080*/  SYNCS.PHASECHK.TRANS64.TRYWAIT P0, [R9+URZ], R4 ;  /* 0x00000004090075a7 */ /* 0x001064000800017f */
[----:B-1----:R-:W-:Y:S05]  /*7090*/  @!P0 NANOSLEEP.SYNCS 0x989680 ;  /* 0x009896800000895d */ /* 0x002fea0003900000 */
[----:B------:R-:W1:Y:S02]  /*70a0*/  @!P0 SYNCS.PHASECHK.TRANS64 P0, [R9+URZ], R4 ;  /* 0x00000004090085a7 */ /* 0x000e64000800007f */
[----:B-1----:R-:W-:Y:S05]  /*70b0*/  @!P0 BRA `(.L_x_150) ;  /* 0xfffffffc00f08947 */ /* 0x002fea000383ffff */
[----:B------:R-:W-:Y:S05]  /*70c0*/  BRA `(.L_x_187) ;  /* 0xfffffff400147947 */ /* 0x000fea000383ffff */
.L_x_151:
[----:B-1----:R1:W2:Y:S02]  /*70d0*/  SYNCS.PHASECHK.TRANS64.TRYWAIT P0, [R6+URZ], R5 ;  /* 0x00000005060075a7 */ /* 0x0022a4000800017f */
[----:B--2---:R-:W-:Y:S05]  /*70e0*/  @!P0 NANOSLEEP.SYNCS 0x989680 ;  /* 0x009896800000895d */ /* 0x004fea0003900000 */
[----:B------:R-:W2:Y:S02]  /*70f0*/  @!P0 SYNCS.PHASECHK.TRANS64 P0, [R6+URZ], R5 ;  /* 0x00000005060085a7 */ /* 0x000ea4000800007f */
[----:B--2---:R-:W-:Y:S05]  /*7100*/  @!P0 BRA `(.L_x_151) ;  /* 0xfffffffc00f08947 */ /* 0x004fea000383ffff */
[----:B------:R-:W-:Y:S05]  /*7110*/  BRA `(.L_x_188) ;  /* 0xfffffff4001c7947 */ /* 0x000fea000383ffff */
.L_x_189:
[----:B------:R-:W-:-:S00]  /*7120*/  BRA `(.L_x_189) ;  /* 0xfffffffc00fc7947 */ /* 0x000fc0000383ffff */
[----:B------:R-:W-:-:S00]  /*7130*/  NOP ;  /* 0x0000000000007918 */ /* 0x000fc00000000000 */
        /* <DEDUP_REMOVED lines=12> */
.L_x_190:


//--------------------- .nv.global.init           --------------------------
	.section	.nv.global.init,"aw",@progbits
.nv.global.init:
	.type		$str$22,@object
	.size		$str$22,($str$23 - $str$22)
$str$22:
        /*0000*/ 	.byte	0x6b, 0x5f, 0x74, 0x69, 0x6c, 0x65, 0x5f, 0x63, 0x6f, 0x75, 0x6e, 0x74, 0x20, 0x3e, 0x3d, 0x20
        /*0010*/ 	.byte	0x31, 0x00
	.type		$str$23,@object
	.size		$str$23,(__unnamed_1 - $str$23)
$str$23:
        /*0012*/ 	.byte	0x2f, 0x74, 0x6d, 0x70, 0x2f, 0x63, 0x75, 0x74, 0x6c, 0x61, 0x73, 0x73, 0x5f, 0x73, 0x77, 0x65
        /*0022*/ 	.byte	0x65, 0x70, 0x5f, 0x73, 0x72, 0x63, 0x2f, 0x69, 0x6e, 0x63, 0x6c, 0x75, 0x64, 0x65, 0x2f, 0x63
        /*0032*/ 	.byte	0x75, 0x74, 0x6c, 0x61, 0x73, 0x73, 0x2f, 0x67, 0x65, 0x6d, 0x6d, 0x2f, 0x63, 0x6f, 0x6c, 0x6c
        /*0042*/ 	.byte	0x65, 0x63, 0x74, 0x69, 0x76, 0x65, 0x2f, 0x73, 0x6d, 0x39, 0x30, 0x5f, 0x6d, 0x6d, 0x61, 0x5f
        /*0052*/ 	.byte	0x74, 0x6d, 0x61, 0x5f, 0x67, 0x6d, 0x6d, 0x61, 0x5f, 0x73, 0x73, 0x5f, 0x77, 0x61, 0x72, 0x70
        /*0062*/ 	.byte	0x73, 0x70, 0x65, 0x63, 0x69, 0x61, 0x6c, 0x69, 0x7a, 0x65, 0x64, 0x2e, 0x68, 0x70, 0x70, 0x00
	.type		__unnamed_1,@object
	.size		__unnamed_1,(.L_0 - __unnamed_1)
__unnamed_1:
        /*0072*/ 	.byte	0x76, 0x6f, 0x69, 0x64, 0x20, 0x63, 0x75, 0x74, 0x6c, 0x61, 0x73, 0x73, 0x3a, 0x3a, 0x67, 0x65
        /* <DEDUP_REMOVED lines=172> */
        /*0b42*/ 	.byte	0x65, 0x3a, 0x3a, 0x69, 0x64, 0x65, 0x6e, 0x74, 0x69, 0x74, 0x79, 0x5d, 0x00
.L_0:


//--------------------- .nv.shared._ZN7cutlass13device_kernelINS_4gemm6kernel13GemmUniversalIN4cute5tupleIJiiiiEEENS1_10collective13CollectiveMmaINS1_34MainloopSm90TmaGmmaWarpSpecializedILi28ENS5_IJNS4_1CILi2EEENSA_ILi4EEENSA_ILi1EEEEEENS1_32KernelTmaWarpSpecializedPingpongEEENS5_IJNSA_ILi64EEESH_SH_EEEaNS5_IJlSD_lEEEaSJ_NS4_8TiledMMAINS4_8MMA_AtomIJNS4_4SM904GMMA26MMA_64x64x32_S32S8S8_SS_TNEEEENS4_6LayoutINS5_IJSD_SD_SD_EEENS5_IJNSA_ILi0EEESS_SS_EEEEENS5_IJNS4_10UnderscoreESV_SV_EEEEENS4_23SM90_TMA_LOAD_MULTICASTENS4_14ComposedLayoutINS4_7SwizzleILi2ELi4ELi3EEENS4_18smem_ptr_flag_bitsILi8EEENSQ_INS5_IJNSA_ILi8EEESH_EEENS5_IJSH_SD_EEEEEEEvNS4_8identityESY_S18_vS19_EENS_8epilogue10collective6detail29Sm90TmaWarpSpecializedAdapterINS1C_15DefaultEpilogueIaSJ_SJ_NS1B_6thread17LinearCombinationIaLi1EiiLNS1G_9ScaleType4KindE0ELNS_15FloatRoundStyleE2EaEENS1_15EpilogueDefaultEEEEEvvEEEEvNT_6ParamsE --------------------------
	.section	.nv.shared._ZN7cutlass13device_kernelINS_4gemm6kernel13GemmUniversalIN4cute5tupleIJiiiiEEENS1_10collective13CollectiveMmaINS1_34MainloopSm90TmaGmmaWarpSpecializedILi28ENS5_IJNS4_1CILi2EEENSA_ILi4EEENSA_ILi1EEEEEENS1_32KernelTmaWarpSpecializedPingpongEEENS5_IJNSA_ILi64EEESH_SH_EEEaNS5_IJlSD_lEEEaSJ_NS4_8TiledMMAINS4_8MMA_AtomIJNS4_4SM904GMMA26MMA_64x64x32_S32S8S8_SS_TNEEEENS4_6LayoutINS5_IJSD_SD_SD_EEENS5_IJNSA_ILi0EEESS_SS_EEEEENS5_IJNS4_10UnderscoreESV_SV_EEEEENS4_23SM90_TMA_LOAD_MULTICASTENS4_14ComposedLayoutINS4_7SwizzleILi2ELi4ELi3EEENS4_18smem_ptr_flag_bitsILi8EEENSQ_INS5_IJNSA_ILi8EEESH_EEENS5_IJSH_SD_EEEEEEEvNS4_8identityESY_S18_vS19_EENS_8epilogue10collective6detail29Sm90TmaWarpSpecializedAdapterINS1C_15DefaultEpilogueIaSJ_SJ_NS1B_6thread17LinearCombinationIaLi1EiiLNS1G_9ScaleType4KindE0ELNS_15FloatRoundStyleE2EaEENS1_15EpilogueDefaultEEEEEvvEEEEvNT_6ParamsE,"aw",@nobits
	.sectionflags	@""
	.align	16
	.zero		1024


//--------------------- .nv.shared.reserved.0     --------------------------
	.section	.nv.shared.reserved.0,"aw",@nobits
	.weak		__nv_reservedSMEM_offset_0_alias
	.size		__nv_reservedSMEM_offset_0_alias, 0, 0
	.other		__nv_reservedSMEM_offset_0_alias,@"STO_CUDA_RESERVED_SHARED STV_DEFAULT"
__nv_reservedSMEM_offset_0_alias:
	.zero		0


//--------------------- .nv.global                --------------------------
	.section	.nv.global,"aw",@nobits
.nv.global:
	.type		_ZN40_INTERNAL_28786acb_4_k_cu_ce6d5ba6_188944cute1_E,@object
	.size		_ZN40_INTERNAL_28786acb_4_k_cu_ce6d5ba6_188944cute1_E,(_ZN40_INTERNAL_28786acb_4_k_cu_ce6d5ba6_188944cuda3std3__45__cpo6cbeginE - _ZN40_INTERNAL_28786acb_4_k_cu_ce6d5ba6_188944cute1_E)
_ZN40_INTERNAL_28786acb_4_k_cu_ce6d5ba6_188944cute1_E:
	.zero		1
	.type		_ZN40_INTERNAL_28786acb_4_k_cu_ce6d5ba6_188944cuda3std3__45__cpo6cbeginE,@object
	.size		_ZN40_INTERNAL_28786acb_4_k_cu_ce6d5ba6_188944cuda3std3__45__cpo6cbeginE,(_ZN40_INTERNAL_28786acb_4_k_cu_ce6d5ba6_188944cuda3std3__48in_placeE - _ZN40_INTERNAL_28786acb_4_k_cu_ce6d5ba6_188944cuda3std3__45__cpo6cbeginE)
_ZN40_INTERNAL_28786acb_4_k_cu_ce6d5ba6_188944cuda3std3__45__cpo6cbeginE:
	.zero		1
	.type		_ZN40_INTERNAL_28786acb_4_k_cu_ce6d5ba6_188944cuda3std3__48in_placeE,@object
	.size		_ZN40_INTERNAL_28786acb_4_k_cu_ce6d5ba6_188944cuda3std3__48in_placeE,(_ZN40_INTERNAL_28786acb_4_k_cu_ce6d5ba6_188944cuda3std6ranges3__45__cpo9iter_moveE - _ZN40_INTERNAL_28786acb_4_k_cu_ce6d5ba6_188944cuda3std3__48in_placeE)
_ZN40_INTERNAL_28786acb_4_k_cu_ce6d5ba6_188944cuda3std3__48in_placeE:
	.zero		1
	.type		_ZN40_INTERNAL_28786acb_4_k_cu_ce6d5ba6_188944cuda3std6ranges3__45__cpo9iter_moveE,@object
	.size		_ZN40_INTERNAL_28786acb_4_k_cu_ce6d5ba6_188944cuda3std6ranges3__45__cpo9iter_moveE,(_ZN40_INTERNAL_28786acb_4_k_cu_ce6d5ba6_188944cuda3std3__45__cpo5beginE - _ZN40_INTERNAL_28786acb_4_k_cu_ce6d5ba6_188944cuda3std6ranges3__45__cpo9iter_moveE)
_ZN40_INTERNAL_28786acb_4_k_cu_ce6d5ba6_188944cuda3std6ranges3__45__cpo9iter_moveE:
	.zero		1
	.type		_ZN40_INTERNAL_28786acb_4_k_cu_ce6d5ba6_188944cuda3std3__45__cpo5beginE,@object
	.size		_ZN40_INTERNAL_28786acb_4_k_cu_ce6d5ba6_188944cuda3std3__45__cpo5beginE,(_ZN40_INTERNAL_28786acb_4_k_cu_ce6d5ba6_188944cuda3std3__442_GLOBAL__N__28786acb_4_k_cu_ce6d5ba6_188946ignoreE - _ZN40_INTERNAL_28786acb_4_k_cu_ce6d5ba6_188944cuda3std3__45__cpo5beginE)
_ZN40_INTERNAL_28786acb_4_k_cu_ce6d5ba6_188944cuda3std3__45__cpo5beginE:
	.zero		1
	.type		_ZN40_INTERNAL_28786acb_4_k_cu_ce6d5ba6_188944cuda3std3__442_GLOBAL__N__28786acb_4_k_cu_ce6d5ba6_188946ignoreE,@object
	.size		_ZN40_INTERNAL_28786acb_4_k_cu_ce6d5ba6_188944cuda3std3__442_GLOBAL__N__28786acb_4_k_cu_ce6d5ba6_188946ignoreE,(_ZN40_INTERNAL_28786acb_4_k_cu_ce6d5ba6_188944cute7productE - _ZN40_INTERNAL_28786acb_4_k_cu_ce6d5ba6_188944cuda3std3__442_GLOBAL__N__28786acb_4_k_cu_ce6d5ba6_188946ignoreE)
_ZN40_INTERNAL_28786acb_4_k_cu_ce6d5ba6_188944cuda3std3__442_GLOBAL__N__28786acb_4_k_cu_ce6d5ba6_188946ignoreE:
	.zero		1
	.type		_ZN40_INTERNAL_28786acb_4_k_cu_ce6d5ba6_188944cute7productE,@object
	.size		_ZN40_INTERNAL_28786acb_4_k_cu_ce6d5ba6_188944cute7productE,(_ZN40_INTERNAL_28786acb_4_k_cu_ce6d5ba6_188944cuda3std3__45__cpo3endE - _ZN40_INTERNAL_28786acb_4_k_cu_ce6d5ba6_188944cute7productE)
_ZN40_INTERNAL_28786acb_4_k_cu_ce6d5ba6_188944cute7productE:
	.zero		1
	.type		_ZN40_INTERNAL_28786acb_4_k_cu_ce6d5ba6_188944cuda3std3__45__cpo3endE,@object
	.size		_ZN40_INTERNAL_28786acb_4_k_cu_ce6d5ba6_188944cuda3std3__45__cpo3endE,(_ZN40_INTERNAL_28786acb_4_k_cu_ce6d5ba6_188944cuda3std3__419piecewise_constructE - _ZN40_INTERNAL_28786acb_4_k_cu_ce6d5ba6_188944cuda3std3__45__cpo3endE)
_ZN40_INTERNAL_28786acb_4_k_cu_ce6d5ba6_188944cuda3std3__45__cpo3endE:
	.zero		1
	.type		_ZN40_INTERNAL_28786acb_4_k_cu_ce6d5ba6_188944cuda3std3__419piecewise_constructE,@object
	.size		_ZN40_INTERNAL_28786acb_4_k_cu_ce6d5ba6_188944cuda3std3__419piecewise_constructE,(_ZN40_INTERNAL_28786acb_4_k_cu_ce6d5ba6_188944cuda3std3__45__cpo4cendE - _ZN40_INTERNAL_28786acb_4_k_cu_ce6d5ba6_188944cuda3std3__419piecewise_constructE)
_ZN40_INTERNAL_28786acb_4_k_cu_ce6d5ba6_188944cuda3std3__419piecewise_constructE:
	.zero		1
	.type		_ZN40_INTERNAL_28786acb_4_k_cu_ce6d5ba6_188944cuda3std3__45__cpo4cendE,@object
	.size		_ZN40_INTERNAL_28786acb_4_k_cu_ce6d5ba6_188944cuda3std3__45__cpo4cendE,(_ZN40_INTERNAL_28786acb_4_k_cu_ce6d5ba6_188944cuda3std6ranges3__45__cpo4swapE - _ZN40_INTERNAL_28786acb_4_k_cu_ce6d5ba6_188944cuda3std3__45__cpo4cendE)
_ZN40_INTERNAL_28786acb_4_k_cu_ce6d5ba6_188944cuda3std3__45__cpo4cendE:
	.zero		1
	.type		_ZN40_INTERNAL_28786acb_4_k_cu_ce6d5ba6_188944cuda3std6ranges3__45__cpo4swapE,@object
	.size		_ZN40_INTERNAL_28786acb_4_k_cu_ce6d5ba6_188944cuda3std6ranges3__45__cpo4swapE,(.L_8 - _ZN40_INTERNAL_28786acb_4_k_cu_ce6d5ba6_188944cuda3std6ranges3__45__cpo4swapE)
_ZN40_INTERNAL_28786acb_4_k_cu_ce6d5ba6_188944cuda3std6ranges3__45__cpo4swapE:
	.zero		1
.L_8:


//--------------------- .nv.constant0._ZN7cutlass13device_kernelINS_4gemm6kernel13GemmUniversalIN4cute5tupleIJiiiiEEENS1_10collective13CollectiveMmaINS1_34MainloopSm90TmaGmmaWarpSpecializedILi28ENS5_IJNS4_1CILi2EEENSA_ILi4EEENSA_ILi1EEEEEENS1_32KernelTmaWarpSpecializedPingpongEEENS5_IJNSA_ILi64EEESH_SH_EEEaNS5_IJlSD_lEEEaSJ_NS4_8TiledMMAINS4_8MMA_AtomIJNS4_4SM904GMMA26MMA_64x64x32_S32S8S8_SS_TNEEEENS4_6LayoutINS5_IJSD_SD_SD_EEENS5_IJNSA_ILi0EEESS_SS_EEEEENS5_IJNS4_10UnderscoreESV_SV_EEEEENS4_23SM90_TMA_LOAD_MULTICASTENS4_14ComposedLayoutINS4_7SwizzleILi2ELi4ELi3EEENS4_18smem_ptr_flag_bitsILi8EEENSQ_INS5_IJNSA_ILi8EEESH_EEENS5_IJSH_SD_EEEEEEEvNS4_8identityESY_S18_vS19_EENS_8epilogue10collective6detail29Sm90TmaWarpSpecializedAdapterINS1C_15DefaultEpilogueIaSJ_SJ_NS1B_6thread17LinearCombinationIaLi1EiiLNS1G_9ScaleType4KindE0ELNS_15FloatRoundStyleE2EaEENS1_15EpilogueDefaultEEEEEvvEEEEvNT_6ParamsE --------------------------
	.section	.nv.constant0._ZN7cutlass13device_kernelINS_4gemm6kernel13GemmUniversalIN4cute5tupleIJiiiiEEENS1_10collective13CollectiveMmaINS1_34MainloopSm90TmaGmmaWarpSpecializedILi28ENS5_IJNS4_1CILi2EEENSA_ILi4EEENSA_ILi1EEEEEENS1_32KernelTmaWarpSpecializedPingpongEEENS5_IJNSA_ILi64EEESH_SH_EEEaNS5_IJlSD_lEEEaSJ_NS4_8TiledMMAINS4_8MMA_AtomIJNS4_4SM904GMMA26MMA_64x64x32_S32S8S8_SS_TNEEEENS4_6LayoutINS5_IJSD_SD_SD_EEENS5_IJNSA_ILi0EEESS_SS_EEEEENS5_IJNS4_10UnderscoreESV_SV_EEEEENS4_23SM90_TMA_LOAD_MULTICASTENS4_14ComposedLayoutINS4_7SwizzleILi2ELi4ELi3EEENS4_18smem_ptr_flag_bitsILi8EEENSQ_INS5_IJNSA_ILi8EEESH_EEENS5_IJSH_SD_EEEEEEEvNS4_8identityESY_S18_vS19_EENS_8epilogue10collective6detail29Sm90TmaWarpSpecializedAdapterINS1C_15DefaultEpilogueIaSJ_SJ_NS1B_6thread17LinearCombinationIaLi1EiiLNS1G_9ScaleType4KindE0ELNS_15FloatRoundStyleE2EaEENS1_15EpilogueDefaultEEEEEvvEEEEvNT_6ParamsE,"a",@progbits
	.sectionflags	@""
	.align	4
.nv.constant0._ZN7cutlass13device_kernelINS_4gemm6kernel13GemmUniversalIN4cute5tupleIJiiiiEEENS1_10collective13CollectiveMmaINS1_34MainloopSm90TmaGmmaWarpSpecializedILi28ENS5_IJNS4_1CILi2EEENSA_ILi4EEENSA_ILi1EEEEEENS1_32KernelTmaWarpSpecializedPingpongEEENS5_IJNSA_ILi64EEESH_SH_EEEaNS5_IJlSD_lEEEaSJ_NS4_8TiledMMAINS4_8MMA_AtomIJNS4_4SM904GMMA26MMA_64x64x32_S32S8S8_SS_TNEEEENS4_6LayoutINS5_IJSD_SD_SD_EEENS5_IJNSA_ILi0EEESS_SS_EEEEENS5_IJNS4_10UnderscoreESV_SV_EEEEENS4_23SM90_TMA_LOAD_MULTICASTENS4_14ComposedLayoutINS4_7SwizzleILi2ELi4ELi3EEENS4_18smem_ptr_flag_bitsILi8EEENSQ_INS5_IJNSA_ILi8EEESH_EEENS5_IJSH_SD_EEEEEEEvNS4_8identityESY_S18_vS19_EENS_8epilogue10collective6detail29Sm90TmaWarpSpecializedAdapterINS1C_15DefaultEpilogueIaSJ_SJ_NS1B_6thread17LinearCombinationIaLi1EiiLNS1G_9ScaleType4KindE0ELNS_15FloatRoundStyleE2EaEENS1_15EpilogueDefaultEEEEEvvEEEEvNT_6ParamsE:
	.zero		1664


//--------------------- SYMBOLS --------------------------

	.type		.nv.reservedSmem.offset0,@object
	.size		.nv.reservedSmem.offset0,0x4
	.type		__assertfail,@function
